//
// Generated by NVIDIA NVVM Compiler
//
// Compiler Build ID: CL-36424714
// Cuda compilation tools, release 13.0, V13.0.88
// Based on NVVM 20.0.0
//

.version 9.0
.target sm_100
.address_size 64

	// .globl	_Z22build_spherical_kerneliiiiiiifPKfS0_PKiS2_S0_Pi

.visible .entry _Z22build_spherical_kerneliiiiiiifPKfS0_PKiS2_S0_Pi(
	.param .u32 _Z22build_spherical_kerneliiiiiiifPKfS0_PKiS2_S0_Pi_param_0,
	.param .u32 _Z22build_spherical_kerneliiiiiiifPKfS0_PKiS2_S0_Pi_param_1,
	.param .u32 _Z22build_spherical_kerneliiiiiiifPKfS0_PKiS2_S0_Pi_param_2,
	.param .u32 _Z22build_spherical_kerneliiiiiiifPKfS0_PKiS2_S0_Pi_param_3,
	.param .u32 _Z22build_spherical_kerneliiiiiiifPKfS0_PKiS2_S0_Pi_param_4,
	.param .u32 _Z22build_spherical_kerneliiiiiiifPKfS0_PKiS2_S0_Pi_param_5,
	.param .u32 _Z22build_spherical_kerneliiiiiiifPKfS0_PKiS2_S0_Pi_param_6,
	.param .f32 _Z22build_spherical_kerneliiiiiiifPKfS0_PKiS2_S0_Pi_param_7,
	.param .u64 .ptr .align 1 _Z22build_spherical_kerneliiiiiiifPKfS0_PKiS2_S0_Pi_param_8,
	.param .u64 .ptr .align 1 _Z22build_spherical_kerneliiiiiiifPKfS0_PKiS2_S0_Pi_param_9,
	.param .u64 .ptr .align 1 _Z22build_spherical_kerneliiiiiiifPKfS0_PKiS2_S0_Pi_param_10,
	.param .u64 .ptr .align 1 _Z22build_spherical_kerneliiiiiiifPKfS0_PKiS2_S0_Pi_param_11,
	.param .u64 .ptr .align 1 _Z22build_spherical_kerneliiiiiiifPKfS0_PKiS2_S0_Pi_param_12,
	.param .u64 .ptr .align 1 _Z22build_spherical_kerneliiiiiiifPKfS0_PKiS2_S0_Pi_param_13
)
{
	.reg .pred 	%p<22>;
	.reg .b32 	%r<53>;
	.reg .b32 	%f<87>;
	.reg .b64 	%rd<23>;
	.reg .b64 	%fd<13>;

	ld.param.u32 	%r23, [_Z22build_spherical_kerneliiiiiiifPKfS0_PKiS2_S0_Pi_param_0];
	ld.param.u32 	%r25, [_Z22build_spherical_kerneliiiiiiifPKfS0_PKiS2_S0_Pi_param_2];
	ld.param.u32 	%r27, [_Z22build_spherical_kerneliiiiiiifPKfS0_PKiS2_S0_Pi_param_4];
	ld.param.u32 	%r28, [_Z22build_spherical_kerneliiiiiiifPKfS0_PKiS2_S0_Pi_param_5];
	ld.param.u32 	%r29, [_Z22build_spherical_kerneliiiiiiifPKfS0_PKiS2_S0_Pi_param_6];
	ld.param.f32 	%f12, [_Z22build_spherical_kerneliiiiiiifPKfS0_PKiS2_S0_Pi_param_7];
	ld.param.u64 	%rd8, [_Z22build_spherical_kerneliiiiiiifPKfS0_PKiS2_S0_Pi_param_8];
	ld.param.u64 	%rd9, [_Z22build_spherical_kerneliiiiiiifPKfS0_PKiS2_S0_Pi_param_9];
	ld.param.u64 	%rd10, [_Z22build_spherical_kerneliiiiiiifPKfS0_PKiS2_S0_Pi_param_10];
	ld.param.u64 	%rd11, [_Z22build_spherical_kerneliiiiiiifPKfS0_PKiS2_S0_Pi_param_11];
	ld.param.u64 	%rd12, [_Z22build_spherical_kerneliiiiiiifPKfS0_PKiS2_S0_Pi_param_12];
	ld.param.u64 	%rd13, [_Z22build_spherical_kerneliiiiiiifPKfS0_PKiS2_S0_Pi_param_13];
	mov.u32 	%r48, %ctaid.x;
	setp.ge.s32 	%p1, %r48, %r23;
	@%p1 bra 	$L__BB0_11;
	mov.u32 	%r2, %tid.x;
	cvt.rn.f32.s32 	%f1, %r27;
	cvt.rn.f32.s32 	%f2, %r28;
	cvt.rn.f32.s32 	%f3, %r29;
	add.s32 	%r3, %r27, -1;
	add.s32 	%r4, %r28, -1;
	add.s32 	%r5, %r29, -1;
	mov.u32 	%r6, %ntid.x;
	cvta.to.global.u64 	%rd1, %rd9;
	cvta.to.global.u64 	%rd2, %rd11;
	cvta.to.global.u64 	%rd3, %rd10;
	cvta.to.global.u64 	%rd4, %rd8;
	cvta.to.global.u64 	%rd5, %rd12;
	cvta.to.global.u64 	%rd6, %rd13;
$L__BB0_2:
	setp.ge.s32 	%p2, %r2, %r25;
	@%p2 bra 	$L__BB0_10;
	ld.param.u32 	%r46, [_Z22build_spherical_kerneliiiiiiifPKfS0_PKiS2_S0_Pi_param_1];
	mul.lo.s32 	%r8, %r48, %r25;
	mul.lo.s32 	%r9, %r48, %r46;
	mov.u32 	%r49, %r2;
$L__BB0_4:
	add.s32 	%r11, %r49, %r8;
	mul.wide.s32 	%rd14, %r11, 4;
	add.s64 	%rd15, %rd2, %rd14;
	ld.global.u32 	%r12, [%rd15];
	setp.lt.s32 	%p3, %r12, 1;
	@%p3 bra 	$L__BB0_9;
	ld.param.u32 	%r47, [_Z22build_spherical_kerneliiiiiiifPKfS0_PKiS2_S0_Pi_param_3];
	mul.lo.s32 	%r30, %r11, 3;
	mul.wide.s32 	%rd16, %r30, 4;
	add.s64 	%rd17, %rd1, %rd16;
	ld.global.f32 	%f4, [%rd17];
	ld.global.f32 	%f5, [%rd17+4];
	ld.global.f32 	%f6, [%rd17+8];
	mul.lo.s32 	%r50, %r11, %r47;
	neg.s32 	%r51, %r12;
$L__BB0_6:
	mul.wide.s32 	%rd7, %r50, 4;
	add.s64 	%rd18, %rd5, %rd7;
	add.s64 	%rd19, %rd3, %rd7;
	ld.global.u32 	%r32, [%rd19];
	add.s32 	%r33, %r32, %r9;
	mul.lo.s32 	%r34, %r33, 3;
	mul.wide.s32 	%rd20, %r34, 4;
	add.s64 	%rd21, %rd4, %rd20;
	ld.global.f32 	%f13, [%rd21];
	ld.global.f32 	%f14, [%rd21+4];
	ld.global.f32 	%f7, [%rd21+8];
	sub.f32 	%f8, %f13, %f4;
	sub.f32 	%f9, %f14, %f5;
	ld.global.f32 	%f10, [%rd18];
	mul.f32 	%f15, %f9, %f9;
	fma.rn.f32 	%f11, %f8, %f8, %f15;
	setp.leu.f32 	%p4, %f10, 0f3A8461FA;
	mov.b32 	%r52, 0;
	@%p4 bra 	$L__BB0_8;
	sub.f32 	%f16, %f7, %f6;
	sqrt.rn.f32 	%f17, %f11;
	abs.f32 	%f18, %f8;
	abs.f32 	%f19, %f9;
	setp.gt.f32 	%p5, %f19, %f18;
	selp.f32 	%f20, %f19, %f18, %p5;
	selp.f32 	%f21, %f18, %f19, %p5;
	div.rn.f32 	%f22, %f21, %f20;
	mul.f32 	%f23, %f22, %f22;
	fma.rn.f32 	%f24, %f23, 0f3B33710B, 0fBC807748;
	fma.rn.f32 	%f25, %f24, %f23, 0f3D2CDAB2;
	fma.rn.f32 	%f26, %f25, %f23, 0fBD992D10;
	fma.rn.f32 	%f27, %f26, %f23, 0f3DD9EA6C;
	fma.rn.f32 	%f28, %f27, %f23, 0fBE117CB1;
	fma.rn.f32 	%f29, %f28, %f23, 0f3E4CBCE0;
	fma.rn.f32 	%f30, %f29, %f23, 0fBEAAAA7D;
	mul.f32 	%f31, %f23, %f30;
	fma.rn.f32 	%f32, %f31, %f22, %f22;
	neg.f32 	%f33, %f32;
	fma.rn.f32 	%f34, 0f3F6EE581, 0f3FD774EB, %f33;
	selp.f32 	%f35, %f34, %f32, %p5;
	selp.f32 	%f36, 0f3F6EE581, 0f3FEEE581, %p5;
	selp.f32 	%f37, %f32, %f33, %p5;
	mov.b32 	%r35, %f8;
	fma.rn.f32 	%f38, %f36, 0f3FD774EB, %f37;
	setp.lt.s32 	%p6, %r35, 0;
	selp.f32 	%f39, %f38, %f35, %p6;
	add.f32 	%f40, %f18, %f19;
	setp.eq.f32 	%p7, %f20, 0f00000000;
	selp.f32 	%f41, 0f40490FDB, 0f00000000, %p6;
	setp.eq.f32 	%p8, %f18, %f19;
	selp.f32 	%f42, 0f4016CBE4, 0f3F490FDB, %p6;
	selp.f32 	%f43, %f42, %f39, %p8;
	selp.f32 	%f44, %f41, %f43, %p7;
	abs.f32 	%f45, %f40;
	setp.nan.f32 	%p9, %f45, %f45;
	copysign.f32 	%f46, %f9, %f44;
	selp.f32 	%f47, %f40, %f46, %p9;
	abs.f32 	%f48, %f17;
	abs.f32 	%f49, %f16;
	setp.gt.f32 	%p10, %f49, %f48;
	selp.f32 	%f50, %f49, %f48, %p10;
	selp.f32 	%f51, %f48, %f49, %p10;
	div.rn.f32 	%f52, %f51, %f50;
	mul.f32 	%f53, %f52, %f52;
	fma.rn.f32 	%f54, %f53, 0f3B33710B, 0fBC807748;
	fma.rn.f32 	%f55, %f54, %f53, 0f3D2CDAB2;
	fma.rn.f32 	%f56, %f55, %f53, 0fBD992D10;
	fma.rn.f32 	%f57, %f56, %f53, 0f3DD9EA6C;
	fma.rn.f32 	%f58, %f57, %f53, 0fBE117CB1;
	fma.rn.f32 	%f59, %f58, %f53, 0f3E4CBCE0;
	fma.rn.f32 	%f60, %f59, %f53, 0fBEAAAA7D;
	mul.f32 	%f61, %f53, %f60;
	fma.rn.f32 	%f62, %f61, %f52, %f52;
	neg.f32 	%f63, %f62;
	fma.rn.f32 	%f64, 0f3F6EE581, 0f3FD774EB, %f63;
	selp.f32 	%f65, %f64, %f62, %p10;
	selp.f32 	%f66, 0f3F6EE581, 0f3FEEE581, %p10;
	selp.f32 	%f67, %f62, %f63, %p10;
	mov.b32 	%r36, %f17;
	fma.rn.f32 	%f68, %f66, 0f3FD774EB, %f67;
	setp.lt.s32 	%p11, %r36, 0;
	selp.f32 	%f69, %f68, %f65, %p11;
	add.f32 	%f70, %f49, %f48;
	setp.eq.f32 	%p12, %f50, 0f00000000;
	selp.f32 	%f71, 0f40490FDB, 0f00000000, %p11;
	setp.eq.f32 	%p13, %f48, %f49;
	selp.f32 	%f72, 0f4016CBE4, 0f3F490FDB, %p11;
	selp.f32 	%f73, %f72, %f69, %p13;
	selp.f32 	%f74, %f71, %f73, %p12;
	abs.f32 	%f75, %f70;
	setp.nan.f32 	%p14, %f75, %f75;
	copysign.f32 	%f76, %f16, %f74;
	selp.f32 	%f77, %f70, %f76, %p14;
	cvt.f64.f32 	%fd1, %f47;
	setp.lt.f64 	%p15, %fd1, 0d400921FB54442D18;
	selp.f64 	%fd2, %fd1, 0dC00921FB60000000, %p15;
	setp.gt.f64 	%p16, %fd2, 0dC00921FB54442D18;
	add.f64 	%fd3, %fd2, 0d400921FB54442D18;
	selp.f64 	%fd4, %fd3, 0dBE7777A5D0000000, %p16;
	cvt.rn.f32.f64 	%f78, %fd4;
	cvt.f64.f32 	%fd5, %f77;
	setp.lt.f64 	%p17, %fd5, 0d3FF921FB54442D18;
	selp.f64 	%fd6, %fd5, 0d3FF921FB60000000, %p17;
	setp.gt.f64 	%p18, %fd6, 0dBFF921FB54442D18;
	add.f64 	%fd7, %fd6, 0d3FF921FB54442D18;
	selp.f64 	%fd8, %fd7, 0dBE6777A5D0000000, %p18;
	cvt.rn.f32.f64 	%f79, %fd8;
	mul.f32 	%f80, %f1, %f78;
	mul.f32 	%f81, %f80, 0f3F000000;
	cvt.f64.f32 	%fd9, %f81;
	div.rn.f64 	%fd10, %fd9, 0d400921FB54442D18;
	cvt.rn.f32.f64 	%f82, %fd10;
	mul.f32 	%f83, %f2, %f79;
	cvt.f64.f32 	%fd11, %f83;
	div.rn.f64 	%fd12, %fd11, 0d400921FB54442D18;
	cvt.rn.f32.f64 	%f84, %fd12;
	mul.f32 	%f85, %f10, %f3;
	div.rn.f32 	%f86, %f85, %f12;
	cvt.rzi.s32.f32 	%r37, %f82;
	min.s32 	%r38, %r3, %r37;
	cvt.rzi.s32.f32 	%r39, %f84;
	min.s32 	%r40, %r4, %r39;
	cvt.rzi.s32.f32 	%r41, %f86;
	min.s32 	%r42, %r5, %r41;
	mad.lo.s32 	%r43, %r42, %r28, %r40;
	mad.lo.s32 	%r44, %r43, %r27, %r38;
	add.s32 	%r52, %r44, 1;
$L__BB0_8:
	add.s64 	%rd22, %rd6, %rd7;
	st.global.u32 	[%rd22], %r52;
	add.s32 	%r51, %r51, 1;
	setp.ne.s32 	%p19, %r51, 0;
	add.s32 	%r50, %r50, 1;
	@%p19 bra 	$L__BB0_6;
$L__BB0_9:
	add.s32 	%r49, %r49, %r6;
	setp.lt.s32 	%p20, %r49, %r25;
	@%p20 bra 	$L__BB0_4;
$L__BB0_10:
	mov.u32 	%r45, %nctaid.x;
	add.s32 	%r48, %r48, %r45;
	setp.lt.s32 	%p21, %r48, %r23;
	@%p21 bra 	$L__BB0_2;
$L__BB0_11:
	ret;

}
	// .globl	_Z28build_fuzzy_spherical_kerneliiiiiiifPKfS0_PKiS2_S0_PiPf
.visible .entry _Z28build_fuzzy_spherical_kerneliiiiiiifPKfS0_PKiS2_S0_PiPf(
	.param .u32 _Z28build_fuzzy_spherical_kerneliiiiiiifPKfS0_PKiS2_S0_PiPf_param_0,
	.param .u32 _Z28build_fuzzy_spherical_kerneliiiiiiifPKfS0_PKiS2_S0_PiPf_param_1,
	.param .u32 _Z28build_fuzzy_spherical_kerneliiiiiiifPKfS0_PKiS2_S0_PiPf_param_2,
	.param .u32 _Z28build_fuzzy_spherical_kerneliiiiiiifPKfS0_PKiS2_S0_PiPf_param_3,
	.param .u32 _Z28build_fuzzy_spherical_kerneliiiiiiifPKfS0_PKiS2_S0_PiPf_param_4,
	.param .u32 _Z28build_fuzzy_spherical_kerneliiiiiiifPKfS0_PKiS2_S0_PiPf_param_5,
	.param .u32 _Z28build_fuzzy_spherical_kerneliiiiiiifPKfS0_PKiS2_S0_PiPf_param_6,
	.param .f32 _Z28build_fuzzy_spherical_kerneliiiiiiifPKfS0_PKiS2_S0_PiPf_param_7,
	.param .u64 .ptr .align 1 _Z28build_fuzzy_spherical_kerneliiiiiiifPKfS0_PKiS2_S0_PiPf_param_8,
	.param .u64 .ptr .align 1 _Z28build_fuzzy_spherical_kerneliiiiiiifPKfS0_PKiS2_S0_PiPf_param_9,
	.param .u64 .ptr .align 1 _Z28build_fuzzy_spherical_kerneliiiiiiifPKfS0_PKiS2_S0_PiPf_param_10,
	.param .u64 .ptr .align 1 _Z28build_fuzzy_spherical_kerneliiiiiiifPKfS0_PKiS2_S0_PiPf_param_11,
	.param .u64 .ptr .align 1 _Z28build_fuzzy_spherical_kerneliiiiiiifPKfS0_PKiS2_S0_PiPf_param_12,
	.param .u64 .ptr .align 1 _Z28build_fuzzy_spherical_kerneliiiiiiifPKfS0_PKiS2_S0_PiPf_param_13,
	.param .u64 .ptr .align 1 _Z28build_fuzzy_spherical_kerneliiiiiiifPKfS0_PKiS2_S0_PiPf_param_14
)
{
	.reg .pred 	%p<23>;
	.reg .b32 	%r<68>;
	.reg .b32 	%f<100>;
	.reg .b64 	%rd<29>;
	.reg .b64 	%fd<15>;

	ld.param.u32 	%r26, [_Z28build_fuzzy_spherical_kerneliiiiiiifPKfS0_PKiS2_S0_PiPf_param_0];
	ld.param.u32 	%r28, [_Z28build_fuzzy_spherical_kerneliiiiiiifPKfS0_PKiS2_S0_PiPf_param_2];
	ld.param.u32 	%r30, [_Z28build_fuzzy_spherical_kerneliiiiiiifPKfS0_PKiS2_S0_PiPf_param_4];
	ld.param.u32 	%r31, [_Z28build_fuzzy_spherical_kerneliiiiiiifPKfS0_PKiS2_S0_PiPf_param_5];
	ld.param.u32 	%r32, [_Z28build_fuzzy_spherical_kerneliiiiiiifPKfS0_PKiS2_S0_PiPf_param_6];
	ld.param.f32 	%f9, [_Z28build_fuzzy_spherical_kerneliiiiiiifPKfS0_PKiS2_S0_PiPf_param_7];
	ld.param.u64 	%rd8, [_Z28build_fuzzy_spherical_kerneliiiiiiifPKfS0_PKiS2_S0_PiPf_param_8];
	ld.param.u64 	%rd10, [_Z28build_fuzzy_spherical_kerneliiiiiiifPKfS0_PKiS2_S0_PiPf_param_10];
	ld.param.u64 	%rd12, [_Z28build_fuzzy_spherical_kerneliiiiiiifPKfS0_PKiS2_S0_PiPf_param_12];
	ld.param.u64 	%rd13, [_Z28build_fuzzy_spherical_kerneliiiiiiifPKfS0_PKiS2_S0_PiPf_param_13];
	ld.param.u64 	%rd14, [_Z28build_fuzzy_spherical_kerneliiiiiiifPKfS0_PKiS2_S0_PiPf_param_14];
	mov.u32 	%r63, %ctaid.x;
	setp.ge.s32 	%p1, %r63, %r26;
	@%p1 bra 	$L__BB1_11;
	cvt.rn.f32.s32 	%f1, %r30;
	cvt.rn.f32.s32 	%f2, %r31;
	cvt.rn.f32.s32 	%f3, %r32;
	add.s32 	%r2, %r30, -1;
	add.s32 	%r3, %r31, -1;
	add.s32 	%r4, %r32, -1;
	cvta.to.global.u64 	%rd1, %rd10;
	cvta.to.global.u64 	%rd2, %rd8;
	cvta.to.global.u64 	%rd3, %rd12;
	cvta.to.global.u64 	%rd4, %rd13;
	cvta.to.global.u64 	%rd5, %rd14;
$L__BB1_2:
	mov.u32 	%r64, %tid.x;
	setp.ge.s32 	%p2, %r64, %r28;
	@%p2 bra 	$L__BB1_10;
	ld.param.u32 	%r61, [_Z28build_fuzzy_spherical_kerneliiiiiiifPKfS0_PKiS2_S0_PiPf_param_1];
	mul.lo.s32 	%r7, %r63, %r28;
	mul.lo.s32 	%r8, %r63, %r61;
$L__BB1_4:
	ld.param.u64 	%rd28, [_Z28build_fuzzy_spherical_kerneliiiiiiifPKfS0_PKiS2_S0_PiPf_param_11];
	add.s32 	%r33, %r64, %r7;
	mul.lo.s32 	%r10, %r33, 3;
	cvta.to.global.u64 	%rd15, %rd28;
	mul.wide.s32 	%rd16, %r33, 4;
	add.s64 	%rd17, %rd15, %rd16;
	ld.global.u32 	%r11, [%rd17];
	setp.lt.s32 	%p3, %r11, 1;
	@%p3 bra 	$L__BB1_9;
	ld.param.u64 	%rd27, [_Z28build_fuzzy_spherical_kerneliiiiiiifPKfS0_PKiS2_S0_PiPf_param_9];
	ld.param.u32 	%r62, [_Z28build_fuzzy_spherical_kerneliiiiiiifPKfS0_PKiS2_S0_PiPf_param_3];
	cvta.to.global.u64 	%rd18, %rd27;
	mul.wide.s32 	%rd19, %r10, 4;
	add.s64 	%rd20, %rd18, %rd19;
	ld.global.f32 	%f4, [%rd20];
	ld.global.f32 	%f5, [%rd20+4];
	ld.global.f32 	%f6, [%rd20+8];
	mul.lo.s32 	%r34, %r7, %r62;
	mad.lo.s32 	%r65, %r64, %r62, %r34;
	neg.s32 	%r67, %r11;
	shl.b32 	%r35, %r64, 2;
	mul.lo.s32 	%r36, %r28, %r63;
	shl.b32 	%r37, %r36, 2;
	add.s32 	%r38, %r37, %r35;
	mul.lo.s32 	%r66, %r62, %r38;
$L__BB1_6:
	mul.wide.s32 	%rd21, %r65, 4;
	add.s64 	%rd22, %rd3, %rd21;
	add.s64 	%rd23, %rd1, %rd21;
	ld.global.u32 	%r39, [%rd23];
	add.s32 	%r40, %r39, %r8;
	mul.lo.s32 	%r41, %r40, 3;
	mul.wide.s32 	%rd24, %r41, 4;
	add.s64 	%rd25, %rd2, %rd24;
	ld.global.f32 	%f10, [%rd25];
	ld.global.f32 	%f11, [%rd25+4];
	ld.global.f32 	%f12, [%rd25+8];
	sub.f32 	%f13, %f10, %f4;
	sub.f32 	%f14, %f11, %f5;
	sub.f32 	%f15, %f12, %f6;
	ld.global.f32 	%f16, [%rd22];
	mul.f32 	%f17, %f14, %f14;
	fma.rn.f32 	%f18, %f13, %f13, %f17;
	sqrt.rn.f32 	%f19, %f18;
	div.rn.f32 	%f20, %f16, %f9;
	mov.f32 	%f21, 0f3F800000;
	sub.f32 	%f22, %f21, %f20;
	cvt.f64.f32 	%fd1, %f22;
	max.f64 	%fd2, %fd1, 0d0000000000000000;
	cvt.rn.f32.f64 	%f23, %fd2;
	mul.wide.s32 	%rd26, %r66, 4;
	add.s64 	%rd6, %rd4, %rd26;
	mov.b32 	%r42, 0;
	st.global.u32 	[%rd6], %r42;
	add.s64 	%rd7, %rd5, %rd26;
	st.global.f32 	[%rd7], %f23;
	abs.f32 	%f24, %f13;
	abs.f32 	%f25, %f14;
	setp.gt.f32 	%p4, %f25, %f24;
	selp.f32 	%f26, %f25, %f24, %p4;
	selp.f32 	%f27, %f24, %f25, %p4;
	div.rn.f32 	%f28, %f27, %f26;
	mul.f32 	%f29, %f28, %f28;
	fma.rn.f32 	%f30, %f29, 0f3B33710B, 0fBC807748;
	fma.rn.f32 	%f31, %f30, %f29, 0f3D2CDAB2;
	fma.rn.f32 	%f32, %f31, %f29, 0fBD992D10;
	fma.rn.f32 	%f33, %f32, %f29, 0f3DD9EA6C;
	fma.rn.f32 	%f34, %f33, %f29, 0fBE117CB1;
	fma.rn.f32 	%f35, %f34, %f29, 0f3E4CBCE0;
	fma.rn.f32 	%f36, %f35, %f29, 0fBEAAAA7D;
	mul.f32 	%f37, %f29, %f36;
	fma.rn.f32 	%f38, %f37, %f28, %f28;
	neg.f32 	%f39, %f38;
	fma.rn.f32 	%f40, 0f3F6EE581, 0f3FD774EB, %f39;
	selp.f32 	%f41, %f40, %f38, %p4;
	selp.f32 	%f42, 0f3F6EE581, 0f3FEEE581, %p4;
	selp.f32 	%f43, %f38, %f39, %p4;
	mov.b32 	%r43, %f13;
	fma.rn.f32 	%f44, %f42, 0f3FD774EB, %f43;
	setp.lt.s32 	%p5, %r43, 0;
	selp.f32 	%f45, %f44, %f41, %p5;
	add.f32 	%f46, %f24, %f25;
	setp.eq.f32 	%p6, %f26, 0f00000000;
	selp.f32 	%f47, 0f40490FDB, 0f00000000, %p5;
	setp.eq.f32 	%p7, %f24, %f25;
	selp.f32 	%f48, 0f4016CBE4, 0f3F490FDB, %p5;
	selp.f32 	%f49, %f48, %f45, %p7;
	selp.f32 	%f50, %f47, %f49, %p6;
	abs.f32 	%f51, %f46;
	setp.nan.f32 	%p8, %f51, %f51;
	copysign.f32 	%f52, %f14, %f50;
	selp.f32 	%f53, %f46, %f52, %p8;
	abs.f32 	%f54, %f19;
	abs.f32 	%f55, %f15;
	setp.gt.f32 	%p9, %f55, %f54;
	selp.f32 	%f56, %f55, %f54, %p9;
	selp.f32 	%f57, %f54, %f55, %p9;
	div.rn.f32 	%f58, %f57, %f56;
	mul.f32 	%f59, %f58, %f58;
	fma.rn.f32 	%f60, %f59, 0f3B33710B, 0fBC807748;
	fma.rn.f32 	%f61, %f60, %f59, 0f3D2CDAB2;
	fma.rn.f32 	%f62, %f61, %f59, 0fBD992D10;
	fma.rn.f32 	%f63, %f62, %f59, 0f3DD9EA6C;
	fma.rn.f32 	%f64, %f63, %f59, 0fBE117CB1;
	fma.rn.f32 	%f65, %f64, %f59, 0f3E4CBCE0;
	fma.rn.f32 	%f66, %f65, %f59, 0fBEAAAA7D;
	mul.f32 	%f67, %f59, %f66;
	fma.rn.f32 	%f68, %f67, %f58, %f58;
	neg.f32 	%f69, %f68;
	fma.rn.f32 	%f70, 0f3F6EE581, 0f3FD774EB, %f69;
	selp.f32 	%f71, %f70, %f68, %p9;
	selp.f32 	%f72, 0f3F6EE581, 0f3FEEE581, %p9;
	selp.f32 	%f73, %f68, %f69, %p9;
	mov.b32 	%r44, %f19;
	fma.rn.f32 	%f74, %f72, 0f3FD774EB, %f73;
	setp.lt.s32 	%p10, %r44, 0;
	selp.f32 	%f75, %f74, %f71, %p10;
	add.f32 	%f76, %f55, %f54;
	setp.eq.f32 	%p11, %f56, 0f00000000;
	selp.f32 	%f77, 0f40490FDB, 0f00000000, %p10;
	setp.eq.f32 	%p12, %f54, %f55;
	selp.f32 	%f78, 0f4016CBE4, 0f3F490FDB, %p10;
	selp.f32 	%f79, %f78, %f75, %p12;
	selp.f32 	%f80, %f77, %f79, %p11;
	abs.f32 	%f81, %f76;
	setp.nan.f32 	%p13, %f81, %f81;
	copysign.f32 	%f82, %f15, %f80;
	selp.f32 	%f83, %f76, %f82, %p13;
	cvt.f64.f32 	%fd3, %f53;
	setp.lt.f64 	%p14, %fd3, 0d400921FB54442D18;
	selp.f64 	%fd4, %fd3, 0dC00921FB60000000, %p14;
	setp.gt.f64 	%p15, %fd4, 0dC00921FB54442D18;
	add.f64 	%fd5, %fd4, 0d400921FB54442D18;
	selp.f64 	%fd6, %fd5, 0dBE7777A5D0000000, %p15;
	cvt.rn.f32.f64 	%f84, %fd6;
	cvt.f64.f32 	%fd7, %f83;
	setp.lt.f64 	%p16, %fd7, 0d3FF921FB54442D18;
	selp.f64 	%fd8, %fd7, 0d3FF921FB60000000, %p16;
	setp.gt.f64 	%p17, %fd8, 0dBFF921FB54442D18;
	add.f64 	%fd9, %fd8, 0d3FF921FB54442D18;
	selp.f64 	%fd10, %fd9, 0dBE6777A5D0000000, %p17;
	cvt.rn.f32.f64 	%f85, %fd10;
	mul.f32 	%f86, %f1, %f84;
	mul.f32 	%f87, %f86, 0f3F000000;
	cvt.f64.f32 	%fd11, %f87;
	div.rn.f64 	%fd12, %fd11, 0d400921FB54442D18;
	cvt.rn.f32.f64 	%f88, %fd12;
	mul.f32 	%f89, %f2, %f85;
	cvt.f64.f32 	%fd13, %f89;
	div.rn.f64 	%fd14, %fd13, 0d400921FB54442D18;
	cvt.rn.f32.f64 	%f90, %fd14;
	mul.f32 	%f91, %f16, %f3;
	div.rn.f32 	%f92, %f91, %f9;
	cvt.rzi.s32.f32 	%r45, %f88;
	min.s32 	%r46, %r2, %r45;
	cvt.rzi.s32.f32 	%r47, %f90;
	min.s32 	%r48, %r3, %r47;
	cvt.rzi.s32.f32 	%r49, %f92;
	min.s32 	%r50, %r4, %r49;
	cvt.rn.f32.s32 	%f93, %r48;
	sub.f32 	%f94, %f90, %f93;
	setp.lt.f32 	%p18, %f94, 0f3F000000;
	max.s32 	%r51, %r48, 1;
	add.s32 	%r52, %r51, -1;
	add.s32 	%r53, %r48, 1;
	min.s32 	%r54, %r3, %r53;
	selp.b32 	%r18, %r52, %r54, %p18;
	setp.eq.s32 	%p19, %r48, %r18;
	add.f32 	%f95, %f94, 0fBF000000;
	abs.f32 	%f7, %f95;
	sub.f32 	%f96, %f21, %f7;
	selp.f32 	%f97, 0f3F800000, %f96, %p19;
	mul.lo.s32 	%r19, %r50, %r31;
	add.s32 	%r20, %r46, 1;
	sub.f32 	%f8, %f21, %f23;
	add.s32 	%r55, %r48, %r19;
	mad.lo.s32 	%r56, %r55, %r30, %r20;
	st.global.u32 	[%rd6+4], %r56;
	mul.f32 	%f98, %f8, %f97;
	st.global.f32 	[%rd7+4], %f98;
	@%p19 bra 	$L__BB1_8;
	add.s32 	%r57, %r18, %r19;
	mad.lo.s32 	%r58, %r57, %r30, %r20;
	st.global.u32 	[%rd6+8], %r58;
	mul.f32 	%f99, %f8, %f7;
	st.global.f32 	[%rd7+8], %f99;
$L__BB1_8:
	add.s32 	%r67, %r67, 1;
	setp.ne.s32 	%p20, %r67, 0;
	add.s32 	%r66, %r66, 4;
	add.s32 	%r65, %r65, 1;
	@%p20 bra 	$L__BB1_6;
$L__BB1_9:
	mov.u32 	%r59, %ntid.x;
	add.s32 	%r64, %r64, %r59;
	setp.lt.s32 	%p21, %r64, %r28;
	@%p21 bra 	$L__BB1_4;
$L__BB1_10:
	mov.u32 	%r60, %nctaid.x;
	add.s32 	%r63, %r63, %r60;
	setp.lt.s32 	%p22, %r63, %r26;
	@%p22 bra 	$L__BB1_2;
$L__BB1_11:
	ret;

}
	// .globl	_Z19build_kpconv_kerneliiiiifPKfS0_S0_PKiS2_Pi
.visible .entry _Z19build_kpconv_kerneliiiiifPKfS0_S0_PKiS2_Pi(
	.param .u32 _Z19build_kpconv_kerneliiiiifPKfS0_S0_PKiS2_Pi_param_0,
	.param .u32 _Z19build_kpconv_kerneliiiiifPKfS0_S0_PKiS2_Pi_param_1,
	.param .u32 _Z19build_kpconv_kerneliiiiifPKfS0_S0_PKiS2_Pi_param_2,
	.param .u32 _Z19build_kpconv_kerneliiiiifPKfS0_S0_PKiS2_Pi_param_3,
	.param .u32 _Z19build_kpconv_kerneliiiiifPKfS0_S0_PKiS2_Pi_param_4,
	.param .f32 _Z19build_kpconv_kerneliiiiifPKfS0_S0_PKiS2_Pi_param_5,
	.param .u64 .ptr .align 1 _Z19build_kpconv_kerneliiiiifPKfS0_S0_PKiS2_Pi_param_6,
	.param .u64 .ptr .align 1 _Z19build_kpconv_kerneliiiiifPKfS0_S0_PKiS2_Pi_param_7,
	.param .u64 .ptr .align 1 _Z19build_kpconv_kerneliiiiifPKfS0_S0_PKiS2_Pi_param_8,
	.param .u64 .ptr .align 1 _Z19build_kpconv_kerneliiiiifPKfS0_S0_PKiS2_Pi_param_9,
	.param .u64 .ptr .align 1 _Z19build_kpconv_kerneliiiiifPKfS0_S0_PKiS2_Pi_param_10,
	.param .u64 .ptr .align 1 _Z19build_kpconv_kerneliiiiifPKfS0_S0_PKiS2_Pi_param_11
)
{
	.reg .pred 	%p<32>;
	.reg .b32 	%r<109>;
	.reg .b32 	%f<87>;
	.reg .b64 	%rd<42>;

	ld.param.u32 	%r51, [_Z19build_kpconv_kerneliiiiifPKfS0_S0_PKiS2_Pi_param_0];
	ld.param.u32 	%r53, [_Z19build_kpconv_kerneliiiiifPKfS0_S0_PKiS2_Pi_param_2];
	ld.param.u32 	%r54, [_Z19build_kpconv_kerneliiiiifPKfS0_S0_PKiS2_Pi_param_3];
	ld.param.u64 	%rd9, [_Z19build_kpconv_kerneliiiiifPKfS0_S0_PKiS2_Pi_param_6];
	ld.param.u64 	%rd12, [_Z19build_kpconv_kerneliiiiifPKfS0_S0_PKiS2_Pi_param_8];
	ld.param.u64 	%rd11, [_Z19build_kpconv_kerneliiiiifPKfS0_S0_PKiS2_Pi_param_9];
	ld.param.u64 	%rd13, [_Z19build_kpconv_kerneliiiiifPKfS0_S0_PKiS2_Pi_param_10];
	ld.param.u64 	%rd14, [_Z19build_kpconv_kerneliiiiifPKfS0_S0_PKiS2_Pi_param_11];
	cvta.to.global.u64 	%rd1, %rd12;
	cvta.to.global.u64 	%rd2, %rd14;
	cvta.to.global.u64 	%rd3, %rd13;
	mov.u32 	%r91, %ctaid.x;
	setp.ge.s32 	%p1, %r91, %r51;
	@%p1 bra 	$L__BB2_34;
	mov.u32 	%r2, %tid.x;
	setp.gt.s32 	%p2, %r54, 0;
	mov.u32 	%r3, %ntid.x;
	mov.u32 	%r4, %nctaid.x;
	@%p2 bra 	$L__BB2_2;
	bra.uni 	$L__BB2_18;
$L__BB2_2:
	and.b32  	%r5, %r54, 3;
	and.b32  	%r6, %r54, 2147483644;
	and.b32  	%r7, %r54, 1;
	add.s64 	%rd4, %rd1, 24;
	cvta.to.global.u64 	%rd5, %rd11;
	cvta.to.global.u64 	%rd6, %rd9;
$L__BB2_3:
	setp.lt.s32 	%p15, %r2, %r53;
	@%p15 bra 	$L__BB2_5;
$L__BB2_4:
	mov.u32 	%r87, %nctaid.x;
	add.s32 	%r91, %r91, %r87;
	setp.lt.s32 	%p31, %r91, %r51;
	@%p31 bra 	$L__BB2_3;
	bra.uni 	$L__BB2_34;
$L__BB2_5:
	ld.param.u32 	%r88, [_Z19build_kpconv_kerneliiiiifPKfS0_S0_PKiS2_Pi_param_1];
	mul.lo.s32 	%r10, %r91, %r88;
	mov.u32 	%r92, %r2;
$L__BB2_6:
	mad.lo.s32 	%r12, %r91, %r53, %r92;
	mul.wide.s32 	%rd25, %r12, 4;
	add.s64 	%rd26, %rd3, %rd25;
	ld.global.u32 	%r13, [%rd26];
	setp.gt.s32 	%p16, %r13, 0;
	@%p16 bra 	$L__BB2_8;
$L__BB2_7:
	mov.u32 	%r86, %ntid.x;
	add.s32 	%r92, %r92, %r86;
	setp.lt.s32 	%p30, %r92, %r53;
	@%p30 bra 	$L__BB2_6;
	bra.uni 	$L__BB2_4;
$L__BB2_8:
	ld.param.u64 	%rd40, [_Z19build_kpconv_kerneliiiiifPKfS0_S0_PKiS2_Pi_param_7];
	ld.param.u32 	%r90, [_Z19build_kpconv_kerneliiiiifPKfS0_S0_PKiS2_Pi_param_4];
	mul.lo.s32 	%r68, %r12, 3;
	cvta.to.global.u64 	%rd27, %rd40;
	mul.wide.s32 	%rd28, %r68, 4;
	add.s64 	%rd29, %rd27, %rd28;
	ld.global.f32 	%f1, [%rd29];
	ld.global.f32 	%f2, [%rd29+4];
	ld.global.f32 	%f3, [%rd29+8];
	mul.lo.s32 	%r15, %r12, %r90;
	mov.b32 	%r93, 0;
$L__BB2_9:
	setp.lt.u32 	%p17, %r54, 4;
	add.s32 	%r17, %r93, %r15;
	mul.wide.s32 	%rd30, %r17, 4;
	add.s64 	%rd31, %rd5, %rd30;
	ld.global.u32 	%r71, [%rd31];
	add.s32 	%r72, %r71, %r10;
	mul.lo.s32 	%r73, %r72, 3;
	mul.wide.s32 	%rd32, %r73, 4;
	add.s64 	%rd33, %rd6, %rd32;
	ld.global.f32 	%f13, [%rd33];
	ld.global.f32 	%f14, [%rd33+4];
	ld.global.f32 	%f15, [%rd33+8];
	sub.f32 	%f4, %f13, %f1;
	sub.f32 	%f5, %f14, %f2;
	sub.f32 	%f6, %f15, %f3;
	mov.f32 	%f85, 0f60AD78EC;
	mov.b32 	%r100, 0;
	mov.u32 	%r96, %r100;
	@%p17 bra 	$L__BB2_12;
	mov.f32 	%f85, 0f60AD78EC;
	mov.b32 	%r94, 0;
	mov.u64 	%rd41, %rd4;
	mov.u32 	%r96, %r94;
$L__BB2_11:
	.pragma "nounroll";
	ld.global.f32 	%f17, [%rd41+-24];
	sub.f32 	%f18, %f4, %f17;
	ld.global.f32 	%f19, [%rd41+-20];
	sub.f32 	%f20, %f5, %f19;
	mul.f32 	%f21, %f20, %f20;
	fma.rn.f32 	%f22, %f18, %f18, %f21;
	ld.global.f32 	%f23, [%rd41+-16];
	sub.f32 	%f24, %f6, %f23;
	fma.rn.f32 	%f25, %f24, %f24, %f22;
	setp.lt.f32 	%p18, %f25, %f85;
	selp.f32 	%f26, %f25, %f85, %p18;
	selp.b32 	%r75, %r94, %r96, %p18;
	ld.global.f32 	%f27, [%rd41+-12];
	sub.f32 	%f28, %f4, %f27;
	ld.global.f32 	%f29, [%rd41+-8];
	sub.f32 	%f30, %f5, %f29;
	mul.f32 	%f31, %f30, %f30;
	fma.rn.f32 	%f32, %f28, %f28, %f31;
	ld.global.f32 	%f33, [%rd41+-4];
	sub.f32 	%f34, %f6, %f33;
	fma.rn.f32 	%f35, %f34, %f34, %f32;
	setp.lt.f32 	%p19, %f35, %f26;
	selp.f32 	%f36, %f35, %f26, %p19;
	add.s32 	%r76, %r94, 1;
	selp.b32 	%r77, %r76, %r75, %p19;
	ld.global.f32 	%f37, [%rd41];
	sub.f32 	%f38, %f4, %f37;
	ld.global.f32 	%f39, [%rd41+4];
	sub.f32 	%f40, %f5, %f39;
	mul.f32 	%f41, %f40, %f40;
	fma.rn.f32 	%f42, %f38, %f38, %f41;
	ld.global.f32 	%f43, [%rd41+8];
	sub.f32 	%f44, %f6, %f43;
	fma.rn.f32 	%f45, %f44, %f44, %f42;
	setp.lt.f32 	%p20, %f45, %f36;
	selp.f32 	%f46, %f45, %f36, %p20;
	add.s32 	%r78, %r94, 2;
	selp.b32 	%r79, %r78, %r77, %p20;
	ld.global.f32 	%f47, [%rd41+12];
	sub.f32 	%f48, %f4, %f47;
	ld.global.f32 	%f49, [%rd41+16];
	sub.f32 	%f50, %f5, %f49;
	mul.f32 	%f51, %f50, %f50;
	fma.rn.f32 	%f52, %f48, %f48, %f51;
	ld.global.f32 	%f53, [%rd41+20];
	sub.f32 	%f54, %f6, %f53;
	fma.rn.f32 	%f55, %f54, %f54, %f52;
	setp.lt.f32 	%p21, %f55, %f46;
	selp.f32 	%f85, %f55, %f46, %p21;
	add.s32 	%r80, %r94, 3;
	selp.b32 	%r96, %r80, %r79, %p21;
	add.s64 	%rd41, %rd41, 48;
	add.s32 	%r94, %r94, 4;
	setp.ne.s32 	%p22, %r94, %r6;
	mov.u32 	%r100, %r6;
	@%p22 bra 	$L__BB2_11;
$L__BB2_12:
	setp.eq.s32 	%p23, %r5, 0;
	@%p23 bra 	$L__BB2_17;
	setp.eq.s32 	%p24, %r5, 1;
	@%p24 bra 	$L__BB2_15;
	mul.lo.s32 	%r82, %r100, 3;
	mul.wide.u32 	%rd34, %r82, 4;
	add.s64 	%rd35, %rd1, %rd34;
	ld.global.f32 	%f56, [%rd35];
	sub.f32 	%f57, %f4, %f56;
	ld.global.f32 	%f58, [%rd35+4];
	sub.f32 	%f59, %f5, %f58;
	mul.f32 	%f60, %f59, %f59;
	fma.rn.f32 	%f61, %f57, %f57, %f60;
	ld.global.f32 	%f62, [%rd35+8];
	sub.f32 	%f63, %f6, %f62;
	fma.rn.f32 	%f64, %f63, %f63, %f61;
	setp.lt.f32 	%p25, %f64, %f85;
	selp.f32 	%f65, %f64, %f85, %p25;
	selp.b32 	%r83, %r100, %r96, %p25;
	add.s32 	%r84, %r100, 1;
	ld.global.f32 	%f66, [%rd35+12];
	sub.f32 	%f67, %f4, %f66;
	ld.global.f32 	%f68, [%rd35+16];
	sub.f32 	%f69, %f5, %f68;
	mul.f32 	%f70, %f69, %f69;
	fma.rn.f32 	%f71, %f67, %f67, %f70;
	ld.global.f32 	%f72, [%rd35+20];
	sub.f32 	%f73, %f6, %f72;
	fma.rn.f32 	%f74, %f73, %f73, %f71;
	setp.lt.f32 	%p26, %f74, %f65;
	selp.f32 	%f85, %f74, %f65, %p26;
	selp.b32 	%r96, %r84, %r83, %p26;
	add.s32 	%r100, %r100, 2;
$L__BB2_15:
	setp.eq.s32 	%p27, %r7, 0;
	@%p27 bra 	$L__BB2_17;
	mul.lo.s32 	%r85, %r100, 3;
	mul.wide.u32 	%rd36, %r85, 4;
	add.s64 	%rd37, %rd1, %rd36;
	ld.global.f32 	%f75, [%rd37];
	sub.f32 	%f76, %f4, %f75;
	ld.global.f32 	%f77, [%rd37+4];
	sub.f32 	%f78, %f5, %f77;
	mul.f32 	%f79, %f78, %f78;
	fma.rn.f32 	%f80, %f76, %f76, %f79;
	ld.global.f32 	%f81, [%rd37+8];
	sub.f32 	%f82, %f6, %f81;
	fma.rn.f32 	%f83, %f82, %f82, %f80;
	setp.lt.f32 	%p28, %f83, %f85;
	selp.b32 	%r96, %r100, %r96, %p28;
$L__BB2_17:
	mul.wide.s32 	%rd38, %r17, 4;
	add.s64 	%rd39, %rd2, %rd38;
	st.global.u32 	[%rd39], %r96;
	add.s32 	%r93, %r93, 1;
	setp.eq.s32 	%p29, %r93, %r13;
	@%p29 bra 	$L__BB2_7;
	bra.uni 	$L__BB2_9;
$L__BB2_18:
	setp.ge.s32 	%p3, %r2, %r53;
	@%p3 bra 	$L__BB2_33;
	mul.lo.s32 	%r34, %r91, %r53;
	mov.u32 	%r104, %r2;
$L__BB2_20:
	add.s32 	%r36, %r104, %r34;
	mul.wide.s32 	%rd15, %r36, 4;
	add.s64 	%rd16, %rd3, %rd15;
	ld.global.u32 	%r37, [%rd16];
	setp.lt.s32 	%p4, %r37, 1;
	@%p4 bra 	$L__BB2_32;
	ld.param.u32 	%r89, [_Z19build_kpconv_kerneliiiiifPKfS0_S0_PKiS2_Pi_param_4];
	mul.lo.s32 	%r38, %r36, %r89;
	and.b32  	%r39, %r37, 7;
	setp.lt.u32 	%p5, %r37, 8;
	mov.b32 	%r107, 0;
	@%p5 bra 	$L__BB2_24;
	and.b32  	%r107, %r37, 2147483640;
	mov.b32 	%r105, 0;
$L__BB2_23:
	.pragma "nounroll";
	add.s32 	%r58, %r105, %r38;
	mul.wide.s32 	%rd17, %r58, 4;
	add.s64 	%rd18, %rd2, %rd17;
	mov.b32 	%r59, 0;
	st.global.u32 	[%rd18], %r59;
	st.global.u32 	[%rd18+4], %r59;
	st.global.u32 	[%rd18+8], %r59;
	st.global.u32 	[%rd18+12], %r59;
	st.global.u32 	[%rd18+16], %r59;
	st.global.u32 	[%rd18+20], %r59;
	st.global.u32 	[%rd18+24], %r59;
	st.global.u32 	[%rd18+28], %r59;
	add.s32 	%r105, %r105, 8;
	setp.ne.s32 	%p6, %r105, %r107;
	@%p6 bra 	$L__BB2_23;
$L__BB2_24:
	setp.eq.s32 	%p7, %r39, 0;
	@%p7 bra 	$L__BB2_32;
	and.b32  	%r44, %r37, 3;
	setp.lt.u32 	%p8, %r39, 4;
	@%p8 bra 	$L__BB2_27;
	add.s32 	%r60, %r107, %r38;
	mul.wide.s32 	%rd19, %r60, 4;
	add.s64 	%rd20, %rd2, %rd19;
	mov.b32 	%r61, 0;
	st.global.u32 	[%rd20], %r61;
	st.global.u32 	[%rd20+4], %r61;
	st.global.u32 	[%rd20+8], %r61;
	st.global.u32 	[%rd20+12], %r61;
	add.s32 	%r107, %r107, 4;
$L__BB2_27:
	setp.eq.s32 	%p9, %r44, 0;
	@%p9 bra 	$L__BB2_32;
	setp.eq.s32 	%p10, %r44, 1;
	@%p10 bra 	$L__BB2_30;
	add.s32 	%r62, %r107, %r38;
	mul.wide.s32 	%rd21, %r62, 4;
	add.s64 	%rd22, %rd2, %rd21;
	mov.b32 	%r63, 0;
	st.global.u32 	[%rd22], %r63;
	st.global.u32 	[%rd22+4], %r63;
	add.s32 	%r107, %r107, 2;
$L__BB2_30:
	and.b32  	%r64, %r37, 1;
	setp.eq.b32 	%p11, %r64, 1;
	not.pred 	%p12, %p11;
	@%p12 bra 	$L__BB2_32;
	add.s32 	%r65, %r107, %r38;
	mul.wide.s32 	%rd23, %r65, 4;
	add.s64 	%rd24, %rd2, %rd23;
	mov.b32 	%r66, 0;
	st.global.u32 	[%rd24], %r66;
$L__BB2_32:
	add.s32 	%r104, %r104, %r3;
	setp.lt.s32 	%p13, %r104, %r53;
	@%p13 bra 	$L__BB2_20;
$L__BB2_33:
	add.s32 	%r91, %r91, %r4;
	setp.lt.s32 	%p14, %r91, %r51;
	@%p14 bra 	$L__BB2_18;
$L__BB2_34:
	ret;

}
	// .globl	_Z25build_fuzzy_kpconv_kerneliiiiifPKfS0_S0_PKiS2_PiPf
.visible .entry _Z25build_fuzzy_kpconv_kerneliiiiifPKfS0_S0_PKiS2_PiPf(
	.param .u32 _Z25build_fuzzy_kpconv_kerneliiiiifPKfS0_S0_PKiS2_PiPf_param_0,
	.param .u32 _Z25build_fuzzy_kpconv_kerneliiiiifPKfS0_S0_PKiS2_PiPf_param_1,
	.param .u32 _Z25build_fuzzy_kpconv_kerneliiiiifPKfS0_S0_PKiS2_PiPf_param_2,
	.param .u32 _Z25build_fuzzy_kpconv_kerneliiiiifPKfS0_S0_PKiS2_PiPf_param_3,
	.param .u32 _Z25build_fuzzy_kpconv_kerneliiiiifPKfS0_S0_PKiS2_PiPf_param_4,
	.param .f32 _Z25build_fuzzy_kpconv_kerneliiiiifPKfS0_S0_PKiS2_PiPf_param_5,
	.param .u64 .ptr .align 1 _Z25build_fuzzy_kpconv_kerneliiiiifPKfS0_S0_PKiS2_PiPf_param_6,
	.param .u64 .ptr .align 1 _Z25build_fuzzy_kpconv_kerneliiiiifPKfS0_S0_PKiS2_PiPf_param_7,
	.param .u64 .ptr .align 1 _Z25build_fuzzy_kpconv_kerneliiiiifPKfS0_S0_PKiS2_PiPf_param_8,
	.param .u64 .ptr .align 1 _Z25build_fuzzy_kpconv_kerneliiiiifPKfS0_S0_PKiS2_PiPf_param_9,
	.param .u64 .ptr .align 1 _Z25build_fuzzy_kpconv_kerneliiiiifPKfS0_S0_PKiS2_PiPf_param_10,
	.param .u64 .ptr .align 1 _Z25build_fuzzy_kpconv_kerneliiiiifPKfS0_S0_PKiS2_PiPf_param_11,
	.param .u64 .ptr .align 1 _Z25build_fuzzy_kpconv_kerneliiiiifPKfS0_S0_PKiS2_PiPf_param_12
)
{
	.reg .pred 	%p<20>;
	.reg .b32 	%r<90>;
	.reg .b32 	%f<109>;
	.reg .b64 	%rd<55>;
	.reg .b64 	%fd<15>;

	ld.param.u32 	%r41, [_Z25build_fuzzy_kpconv_kerneliiiiifPKfS0_S0_PKiS2_PiPf_param_0];
	ld.param.u32 	%r43, [_Z25build_fuzzy_kpconv_kerneliiiiifPKfS0_S0_PKiS2_PiPf_param_2];
	ld.param.u32 	%r44, [_Z25build_fuzzy_kpconv_kerneliiiiifPKfS0_S0_PKiS2_PiPf_param_3];
	ld.param.u32 	%r45, [_Z25build_fuzzy_kpconv_kerneliiiiifPKfS0_S0_PKiS2_PiPf_param_4];
	ld.param.f32 	%f14, [_Z25build_fuzzy_kpconv_kerneliiiiifPKfS0_S0_PKiS2_PiPf_param_5];
	ld.param.u64 	%rd9, [_Z25build_fuzzy_kpconv_kerneliiiiifPKfS0_S0_PKiS2_PiPf_param_6];
	ld.param.u64 	%rd13, [_Z25build_fuzzy_kpconv_kerneliiiiifPKfS0_S0_PKiS2_PiPf_param_8];
	ld.param.u64 	%rd11, [_Z25build_fuzzy_kpconv_kerneliiiiifPKfS0_S0_PKiS2_PiPf_param_9];
	ld.param.u64 	%rd12, [_Z25build_fuzzy_kpconv_kerneliiiiifPKfS0_S0_PKiS2_PiPf_param_10];
	ld.param.u64 	%rd14, [_Z25build_fuzzy_kpconv_kerneliiiiifPKfS0_S0_PKiS2_PiPf_param_11];
	ld.param.u64 	%rd15, [_Z25build_fuzzy_kpconv_kerneliiiiifPKfS0_S0_PKiS2_PiPf_param_12];
	cvta.to.global.u64 	%rd1, %rd15;
	cvta.to.global.u64 	%rd2, %rd14;
	cvta.to.global.u64 	%rd3, %rd13;
	mov.u32 	%r75, %ctaid.x;
	setp.ge.s32 	%p1, %r75, %r41;
	@%p1 bra 	$L__BB3_5;
	mov.u32 	%r2, %tid.x;
	setp.lt.s32 	%p2, %r44, 1;
	@%p2 bra 	$L__BB3_5;
	and.b32  	%r3, %r44, 3;
	and.b32  	%r4, %r44, 2147483644;
	and.b32  	%r5, %r44, 1;
	cvta.to.global.u64 	%rd4, %rd12;
	cvta.to.global.u64 	%rd5, %rd11;
	cvta.to.global.u64 	%rd6, %rd9;
$L__BB3_3:
	setp.lt.s32 	%p3, %r2, %r43;
	@%p3 bra 	$L__BB3_6;
$L__BB3_4:
	mov.u32 	%r73, %nctaid.x;
	add.s32 	%r75, %r75, %r73;
	setp.lt.s32 	%p19, %r75, %r41;
	@%p19 bra 	$L__BB3_3;
$L__BB3_5:
	ret;
$L__BB3_6:
	ld.param.u32 	%r74, [_Z25build_fuzzy_kpconv_kerneliiiiifPKfS0_S0_PKiS2_PiPf_param_1];
	mul.lo.s32 	%r8, %r75, %r43;
	mul.lo.s32 	%r9, %r8, %r45;
	mul.lo.s32 	%r10, %r75, %r74;
	mov.u32 	%r76, %r2;
$L__BB3_7:
	add.s32 	%r46, %r76, %r8;
	mul.lo.s32 	%r12, %r46, 3;
	mul.wide.s32 	%rd16, %r46, 4;
	add.s64 	%rd17, %rd4, %rd16;
	ld.global.u32 	%r13, [%rd17];
	setp.gt.s32 	%p4, %r13, 0;
	@%p4 bra 	$L__BB3_9;
$L__BB3_8:
	mov.u32 	%r72, %ntid.x;
	add.s32 	%r76, %r76, %r72;
	setp.lt.s32 	%p18, %r76, %r43;
	@%p18 bra 	$L__BB3_7;
	bra.uni 	$L__BB3_4;
$L__BB3_9:
	ld.param.u64 	%rd54, [_Z25build_fuzzy_kpconv_kerneliiiiifPKfS0_S0_PKiS2_PiPf_param_7];
	cvta.to.global.u64 	%rd18, %rd54;
	mul.wide.s32 	%rd19, %r12, 4;
	add.s64 	%rd20, %rd18, %rd19;
	ld.global.f32 	%f1, [%rd20];
	ld.global.f32 	%f2, [%rd20+4];
	ld.global.f32 	%f3, [%rd20+8];
	mul.lo.s32 	%r48, %r76, %r45;
	add.s32 	%r15, %r48, %r9;
	shl.b32 	%r16, %r48, 2;
	mov.b32 	%r77, 0;
$L__BB3_10:
	setp.lt.u32 	%p5, %r44, 4;
	add.s32 	%r50, %r15, %r77;
	mul.wide.s32 	%rd21, %r50, 4;
	add.s64 	%rd22, %rd5, %rd21;
	ld.global.u32 	%r51, [%rd22];
	add.s32 	%r52, %r51, %r10;
	mul.lo.s32 	%r53, %r52, 3;
	mul.wide.s32 	%rd23, %r53, 4;
	add.s64 	%rd24, %rd6, %rd23;
	ld.global.f32 	%f15, [%rd24];
	ld.global.f32 	%f16, [%rd24+4];
	ld.global.f32 	%f17, [%rd24+8];
	sub.f32 	%f4, %f15, %f1;
	sub.f32 	%f5, %f16, %f2;
	sub.f32 	%f6, %f17, %f3;
	add.s32 	%r54, %r77, %r9;
	shl.b32 	%r55, %r54, 2;
	add.s32 	%r18, %r55, %r16;
	mov.b32 	%r88, 0;
	mov.u32 	%r80, %r88;
	@%p5 bra 	$L__BB3_21;
	mov.b32 	%r78, 0;
	mov.u32 	%r80, %r78;
$L__BB3_12:
	.pragma "nounroll";
	mul.lo.s32 	%r21, %r78, 3;
	mul.wide.u32 	%rd25, %r21, 4;
	add.s64 	%rd7, %rd3, %rd25;
	ld.global.f32 	%f18, [%rd7];
	sub.f32 	%f19, %f4, %f18;
	ld.global.f32 	%f20, [%rd7+4];
	sub.f32 	%f21, %f5, %f20;
	mul.f32 	%f22, %f21, %f21;
	fma.rn.f32 	%f23, %f19, %f19, %f22;
	ld.global.f32 	%f24, [%rd7+8];
	sub.f32 	%f25, %f6, %f24;
	fma.rn.f32 	%f26, %f25, %f25, %f23;
	sqrt.rn.f32 	%f27, %f26;
	div.rn.f32 	%f28, %f27, %f14;
	mov.f32 	%f29, 0f3F800000;
	sub.f32 	%f30, %f29, %f28;
	cvt.f64.f32 	%fd1, %f30;
	max.f64 	%fd2, %fd1, 0d0000000000000000;
	cvt.rn.f32.f64 	%f7, %fd2;
	setp.leu.f32 	%p6, %f7, 0f00000000;
	@%p6 bra 	$L__BB3_14;
	add.s32 	%r57, %r18, %r80;
	mul.wide.s32 	%rd26, %r57, 4;
	add.s64 	%rd27, %rd2, %rd26;
	st.global.u32 	[%rd27], %r78;
	add.s64 	%rd28, %rd1, %rd26;
	st.global.f32 	[%rd28], %f7;
	add.s32 	%r80, %r80, 1;
$L__BB3_14:
	ld.global.f32 	%f31, [%rd7+12];
	sub.f32 	%f32, %f4, %f31;
	ld.global.f32 	%f33, [%rd7+16];
	sub.f32 	%f34, %f5, %f33;
	mul.f32 	%f35, %f34, %f34;
	fma.rn.f32 	%f36, %f32, %f32, %f35;
	ld.global.f32 	%f37, [%rd7+20];
	sub.f32 	%f38, %f6, %f37;
	fma.rn.f32 	%f39, %f38, %f38, %f36;
	sqrt.rn.f32 	%f40, %f39;
	div.rn.f32 	%f41, %f40, %f14;
	mov.f32 	%f42, 0f3F800000;
	sub.f32 	%f43, %f42, %f41;
	cvt.f64.f32 	%fd3, %f43;
	max.f64 	%fd4, %fd3, 0d0000000000000000;
	cvt.rn.f32.f64 	%f8, %fd4;
	setp.leu.f32 	%p7, %f8, 0f00000000;
	@%p7 bra 	$L__BB3_16;
	add.s32 	%r58, %r78, 1;
	add.s32 	%r59, %r18, %r80;
	mul.wide.s32 	%rd29, %r59, 4;
	add.s64 	%rd30, %rd2, %rd29;
	st.global.u32 	[%rd30], %r58;
	add.s64 	%rd31, %rd1, %rd29;
	st.global.f32 	[%rd31], %f8;
	add.s32 	%r80, %r80, 1;
$L__BB3_16:
	add.s32 	%r60, %r21, 6;
	mul.wide.u32 	%rd32, %r60, 4;
	add.s64 	%rd33, %rd3, %rd32;
	ld.global.f32 	%f44, [%rd33];
	sub.f32 	%f45, %f4, %f44;
	ld.global.f32 	%f46, [%rd33+4];
	sub.f32 	%f47, %f5, %f46;
	mul.f32 	%f48, %f47, %f47;
	fma.rn.f32 	%f49, %f45, %f45, %f48;
	ld.global.f32 	%f50, [%rd33+8];
	sub.f32 	%f51, %f6, %f50;
	fma.rn.f32 	%f52, %f51, %f51, %f49;
	sqrt.rn.f32 	%f53, %f52;
	div.rn.f32 	%f54, %f53, %f14;
	mov.f32 	%f55, 0f3F800000;
	sub.f32 	%f56, %f55, %f54;
	cvt.f64.f32 	%fd5, %f56;
	max.f64 	%fd6, %fd5, 0d0000000000000000;
	cvt.rn.f32.f64 	%f9, %fd6;
	setp.leu.f32 	%p8, %f9, 0f00000000;
	@%p8 bra 	$L__BB3_18;
	add.s32 	%r61, %r78, 2;
	add.s32 	%r62, %r18, %r80;
	mul.wide.s32 	%rd34, %r62, 4;
	add.s64 	%rd35, %rd2, %rd34;
	st.global.u32 	[%rd35], %r61;
	add.s64 	%rd36, %rd1, %rd34;
	st.global.f32 	[%rd36], %f9;
	add.s32 	%r80, %r80, 1;
$L__BB3_18:
	add.s32 	%r63, %r21, 9;
	mul.wide.u32 	%rd37, %r63, 4;
	add.s64 	%rd38, %rd3, %rd37;
	ld.global.f32 	%f57, [%rd38];
	sub.f32 	%f58, %f4, %f57;
	ld.global.f32 	%f59, [%rd38+4];
	sub.f32 	%f60, %f5, %f59;
	mul.f32 	%f61, %f60, %f60;
	fma.rn.f32 	%f62, %f58, %f58, %f61;
	ld.global.f32 	%f63, [%rd38+8];
	sub.f32 	%f64, %f6, %f63;
	fma.rn.f32 	%f65, %f64, %f64, %f62;
	sqrt.rn.f32 	%f66, %f65;
	div.rn.f32 	%f67, %f66, %f14;
	mov.f32 	%f68, 0f3F800000;
	sub.f32 	%f69, %f68, %f67;
	cvt.f64.f32 	%fd7, %f69;
	max.f64 	%fd8, %fd7, 0d0000000000000000;
	cvt.rn.f32.f64 	%f10, %fd8;
	setp.leu.f32 	%p9, %f10, 0f00000000;
	@%p9 bra 	$L__BB3_20;
	add.s32 	%r64, %r78, 3;
	add.s32 	%r65, %r18, %r80;
	mul.wide.s32 	%rd39, %r65, 4;
	add.s64 	%rd40, %rd2, %rd39;
	st.global.u32 	[%rd40], %r64;
	add.s64 	%rd41, %rd1, %rd39;
	st.global.f32 	[%rd41], %f10;
	add.s32 	%r80, %r80, 1;
$L__BB3_20:
	add.s32 	%r78, %r78, 4;
	setp.ne.s32 	%p10, %r78, %r4;
	mov.u32 	%r88, %r4;
	@%p10 bra 	$L__BB3_12;
$L__BB3_21:
	setp.eq.s32 	%p11, %r3, 0;
	@%p11 bra 	$L__BB3_31;
	setp.eq.s32 	%p12, %r3, 1;
	@%p12 bra 	$L__BB3_28;
	mul.lo.s32 	%r66, %r88, 3;
	mul.wide.u32 	%rd42, %r66, 4;
	add.s64 	%rd8, %rd3, %rd42;
	ld.global.f32 	%f70, [%rd8];
	sub.f32 	%f71, %f4, %f70;
	ld.global.f32 	%f72, [%rd8+4];
	sub.f32 	%f73, %f5, %f72;
	mul.f32 	%f74, %f73, %f73;
	fma.rn.f32 	%f75, %f71, %f71, %f74;
	ld.global.f32 	%f76, [%rd8+8];
	sub.f32 	%f77, %f6, %f76;
	fma.rn.f32 	%f78, %f77, %f77, %f75;
	sqrt.rn.f32 	%f79, %f78;
	div.rn.f32 	%f80, %f79, %f14;
	mov.f32 	%f81, 0f3F800000;
	sub.f32 	%f82, %f81, %f80;
	cvt.f64.f32 	%fd9, %f82;
	max.f64 	%fd10, %fd9, 0d0000000000000000;
	cvt.rn.f32.f64 	%f11, %fd10;
	setp.leu.f32 	%p13, %f11, 0f00000000;
	@%p13 bra 	$L__BB3_25;
	add.s32 	%r67, %r18, %r80;
	mul.wide.s32 	%rd43, %r67, 4;
	add.s64 	%rd44, %rd2, %rd43;
	st.global.u32 	[%rd44], %r88;
	add.s64 	%rd45, %rd1, %rd43;
	st.global.f32 	[%rd45], %f11;
	add.s32 	%r80, %r80, 1;
$L__BB3_25:
	ld.global.f32 	%f83, [%rd8+12];
	sub.f32 	%f84, %f4, %f83;
	ld.global.f32 	%f85, [%rd8+16];
	sub.f32 	%f86, %f5, %f85;
	mul.f32 	%f87, %f86, %f86;
	fma.rn.f32 	%f88, %f84, %f84, %f87;
	ld.global.f32 	%f89, [%rd8+20];
	sub.f32 	%f90, %f6, %f89;
	fma.rn.f32 	%f91, %f90, %f90, %f88;
	sqrt.rn.f32 	%f92, %f91;
	div.rn.f32 	%f93, %f92, %f14;
	mov.f32 	%f94, 0f3F800000;
	sub.f32 	%f95, %f94, %f93;
	cvt.f64.f32 	%fd11, %f95;
	max.f64 	%fd12, %fd11, 0d0000000000000000;
	cvt.rn.f32.f64 	%f12, %fd12;
	setp.leu.f32 	%p14, %f12, 0f00000000;
	@%p14 bra 	$L__BB3_27;
	add.s32 	%r68, %r88, 1;
	add.s32 	%r69, %r18, %r80;
	mul.wide.s32 	%rd46, %r69, 4;
	add.s64 	%rd47, %rd2, %rd46;
	st.global.u32 	[%rd47], %r68;
	add.s64 	%rd48, %rd1, %rd46;
	st.global.f32 	[%rd48], %f12;
	add.s32 	%r80, %r80, 1;
$L__BB3_27:
	add.s32 	%r88, %r88, 2;
$L__BB3_28:
	setp.eq.s32 	%p15, %r5, 0;
	@%p15 bra 	$L__BB3_31;
	mul.lo.s32 	%r70, %r88, 3;
	mul.wide.u32 	%rd49, %r70, 4;
	add.s64 	%rd50, %rd3, %rd49;
	ld.global.f32 	%f96, [%rd50];
	sub.f32 	%f97, %f4, %f96;
	ld.global.f32 	%f98, [%rd50+4];
	sub.f32 	%f99, %f5, %f98;
	mul.f32 	%f100, %f99, %f99;
	fma.rn.f32 	%f101, %f97, %f97, %f100;
	ld.global.f32 	%f102, [%rd50+8];
	sub.f32 	%f103, %f6, %f102;
	fma.rn.f32 	%f104, %f103, %f103, %f101;
	sqrt.rn.f32 	%f105, %f104;
	div.rn.f32 	%f106, %f105, %f14;
	mov.f32 	%f107, 0f3F800000;
	sub.f32 	%f108, %f107, %f106;
	cvt.f64.f32 	%fd13, %f108;
	max.f64 	%fd14, %fd13, 0d0000000000000000;
	cvt.rn.f32.f64 	%f13, %fd14;
	setp.leu.f32 	%p16, %f13, 0f00000000;
	@%p16 bra 	$L__BB3_31;
	add.s32 	%r71, %r18, %r80;
	mul.wide.s32 	%rd51, %r71, 4;
	add.s64 	%rd52, %rd2, %rd51;
	st.global.u32 	[%rd52], %r88;
	add.s64 	%rd53, %rd1, %rd51;
	st.global.f32 	[%rd53], %f13;
$L__BB3_31:
	add.s32 	%r77, %r77, 1;
	setp.eq.s32 	%p17, %r77, %r13;
	@%p17 bra 	$L__BB3_8;
	bra.uni 	$L__BB3_10;

}


// ===== COMPILED SASS (sm_100) =====

	.target	sm_100

	.elftype	@"ET_EXEC"


//--------------------- .note.nv.tkinfo           --------------------------
	.section	.note.nv.tkinfo,"",@"SHT_NOTE"
	.sectionflags	@"SHF_NOTE_NV_TKINFO"
	.tkinfo
        /*0018*/ 	.word	0x00000002
        /*0030*/ 	.string	""
        /*0030*/ 	.string	"ptxas"
        /*0030*/ 	.string	"Cuda compilation tools, release 13.0, V13.0.88"
        /*0030*/ 	.string	"Build cuda_13.0.r13.0/compiler.36424714_0"
        /*0030*/ 	.string	"-arch sm_100 -m 64 "



//--------------------- .note.nv.cuinfo           --------------------------
	.section	.note.nv.cuinfo,"",@"SHT_NOTE"
	.sectionflags	@"SHF_NOTE_NV_CUINFO"
        /*0018*/ 	.short	0x0002
        /*001a*/ 	.short	0x0064
        /*001c*/ 	.short	0x0082
	.zero		2


//--------------------- .nv.info                  --------------------------
	.section	.nv.info,"",@"SHT_CUDA_INFO"
	.align	4


	//----- nvinfo : EIATTR_REGCOUNT
	.align		4
        /*0000*/ 	.byte	0x04, 0x2f
        /*0002*/ 	.short	(.L_1 - .L_0)
	.align		4
.L_0:
        /*0004*/ 	.word	index@(_Z22build_spherical_kerneliiiiiiifPKfS0_PKiS2_S0_Pi)
        /*0008*/ 	.word	0x00000024


	//----- nvinfo : EIATTR_FRAME_SIZE
	.align		4
.L_1:
        /*000c*/ 	.byte	0x04, 0x11
        /*000e*/ 	.short	(.L_3 - .L_2)
	.align		4
.L_2:
        /*0010*/ 	.word	index@($__internal_7_$__cuda_sm3x_div_rn_noftz_f32_slowpath)
        /*0014*/ 	.word	0x00000000


	//----- nvinfo : EIATTR_FRAME_SIZE
	.align		4
.L_3:
        /*0018*/ 	.byte	0x04, 0x11
        /*001a*/ 	.short	(.L_5 - .L_4)
	.align		4
.L_4:
        /*001c*/ 	.word	index@($__internal_6_$__cuda_sm20_sqrt_rn_f32_slowpath)
        /*0020*/ 	.word	0x00000000


	//----- nvinfo : EIATTR_FRAME_SIZE
	.align		4
.L_5:
        /*0024*/ 	.byte	0x04, 0x11
        /*0026*/ 	.short	(.L_7 - .L_6)
	.align		4
.L_6:
        /*0028*/ 	.word	index@($__internal_5_$__cuda_sm20_div_rn_f64_full)
        /*002c*/ 	.word	0x00000000


	//----- nvinfo : EIATTR_FRAME_SIZE
	.align		4
.L_7:
        /*0030*/ 	.byte	0x04, 0x11
        /*0032*/ 	.short	(.L_9 - .L_8)
	.align		4
.L_8:
        /*0034*/ 	.word	index@(_Z22build_spherical_kerneliiiiiiifPKfS0_PKiS2_S0_Pi)
        /*0038*/ 	.word	0x00000000


	//----- nvinfo : EIATTR_REGCOUNT
	.align		4
.L_9:
        /*003c*/ 	.byte	0x04, 0x2f
        /*003e*/ 	.short	(.L_11 - .L_10)
	.align		4
.L_10:
        /*0040*/ 	.word	index@(_Z28build_fuzzy_spherical_kerneliiiiiiifPKfS0_PKiS2_S0_PiPf)
        /*0044*/ 	.word	0x0000002c


	//----- nvinfo : EIATTR_FRAME_SIZE
	.align		4
.L_11:
        /*0048*/ 	.byte	0x04, 0x11
        /*004a*/ 	.short	(.L_13 - .L_12)
	.align		4
.L_12:
        /*004c*/ 	.word	index@($__internal_4_$__cuda_sm3x_div_rn_noftz_f32_slowpath)
        /*0050*/ 	.word	0x00000000


	//----- nvinfo : EIATTR_FRAME_SIZE
	.align		4
.L_13:
        /*0054*/ 	.byte	0x04, 0x11
        /*0056*/ 	.short	(.L_15 - .L_14)
	.align		4
.L_14:
        /*0058*/ 	.word	index@($__internal_3_$__cuda_sm20_sqrt_rn_f32_slowpath)
        /*005c*/ 	.word	0x00000000


	//----- nvinfo : EIATTR_FRAME_SIZE
	.align		4
.L_15:
        /*0060*/ 	.byte	0x04, 0x11
        /*0062*/ 	.short	(.L_17 - .L_16)
	.align		4
.L_16:
        /*0064*/ 	.word	index@($__internal_2_$__cuda_sm20_div_rn_f64_full)
        /*0068*/ 	.word	0x00000000


	//----- nvinfo : EIATTR_FRAME_SIZE
	.align		4
.L_17:
        /*006c*/ 	.byte	0x04, 0x11
        /*006e*/ 	.short	(.L_19 - .L_18)
	.align		4
.L_18:
        /*0070*/ 	.word	index@(_Z28build_fuzzy_spherical_kerneliiiiiiifPKfS0_PKiS2_S0_PiPf)
        /*0074*/ 	.word	0x00000000


	//----- nvinfo : EIATTR_REGCOUNT
	.align		4
.L_19:
        /*0078*/ 	.byte	0x04, 0x2f
        /*007a*/ 	.short	(.L_21 - .L_20)
	.align		4
.L_20:
        /*007c*/ 	.word	index@(_Z19build_kpconv_kerneliiiiifPKfS0_S0_PKiS2_Pi)
        /*0080*/ 	.word	0x0000001e


	//----- nvinfo : EIATTR_FRAME_SIZE
	.align		4
.L_21:
        /*0084*/ 	.byte	0x04, 0x11
        /*0086*/ 	.short	(.L_23 - .L_22)
	.align		4
.L_22:
        /*0088*/ 	.word	index@(_Z19build_kpconv_kerneliiiiifPKfS0_S0_PKiS2_Pi)
        /*008c*/ 	.word	0x00000000


	//----- nvinfo : EIATTR_REGCOUNT
	.align		4
.L_23:
        /*0090*/ 	.byte	0x04, 0x2f
        /*0092*/ 	.short	(.L_25 - .L_24)
	.align		4
.L_24:
        /*0094*/ 	.word	index@(_Z25build_fuzzy_kpconv_kerneliiiiifPKfS0_S0_PKiS2_PiPf)
        /*0098*/ 	.word	0x00000026


	//----- nvinfo : EIATTR_FRAME_SIZE
	.align		4
.L_25:
        /*009c*/ 	.byte	0x04, 0x11
        /*009e*/ 	.short	(.L_27 - .L_26)
	.align		4
.L_26:
        /*00a0*/ 	.word	index@($__internal_1_$__cuda_sm3x_div_rn_noftz_f32_slowpath)
        /*00a4*/ 	.word	0x00000000


	//----- nvinfo : EIATTR_FRAME_SIZE
	.align		4
.L_27:
        /*00a8*/ 	.byte	0x04, 0x11
        /*00aa*/ 	.short	(.L_29 - .L_28)
	.align		4
.L_28:
        /*00ac*/ 	.word	index@($__internal_0_$__cuda_sm20_sqrt_rn_f32_slowpath)
        /*00b0*/ 	.word	0x00000000


	//----- nvinfo : EIATTR_FRAME_SIZE
	.align		4
.L_29:
        /*00b4*/ 	.byte	0x04, 0x11
        /*00b6*/ 	.short	(.L_31 - .L_30)
	.align		4
.L_30:
        /*00b8*/ 	.word	index@(_Z25build_fuzzy_kpconv_kerneliiiiifPKfS0_S0_PKiS2_PiPf)
        /*00bc*/ 	.word	0x00000000


	//----- nvinfo : EIATTR_MIN_STACK_SIZE
	.align		4
.L_31:
        /*00c0*/ 	.byte	0x04, 0x12
        /*00c2*/ 	.short	(.L_33 - .L_32)
	.align		4
.L_32:
        /*00c4*/ 	.word	index@(_Z25build_fuzzy_kpconv_kerneliiiiifPKfS0_S0_PKiS2_PiPf)
        /*00c8*/ 	.word	0x00000000


	//----- nvinfo : EIATTR_MIN_STACK_SIZE
	.align		4
.L_33:
        /*00cc*/ 	.byte	0x04, 0x12
        /*00ce*/ 	.short	(.L_35 - .L_34)
	.align		4
.L_34:
        /*00d0*/ 	.word	index@(_Z19build_kpconv_kerneliiiiifPKfS0_S0_PKiS2_Pi)
        /*00d4*/ 	.word	0x00000000


	//----- nvinfo : EIATTR_MIN_STACK_SIZE
	.align		4
.L_35:
        /*00d8*/ 	.byte	0x04, 0x12
        /*00da*/ 	.short	(.L_37 - .L_36)
	.align		4
.L_36:
        /*00dc*/ 	.word	index@(_Z28build_fuzzy_spherical_kerneliiiiiiifPKfS0_PKiS2_S0_PiPf)
        /*00e0*/ 	.word	0x00000000


	//----- nvinfo : EIATTR_MIN_STACK_SIZE
	.align		4
.L_37:
        /*00e4*/ 	.byte	0x04, 0x12
        /*00e6*/ 	.short	(.L_39 - .L_38)
	.align		4
.L_38:
        /*00e8*/ 	.word	index@(_Z22build_spherical_kerneliiiiiiifPKfS0_PKiS2_S0_Pi)
        /*00ec*/ 	.word	0x00000000
.L_39:


//--------------------- .nv.compat                --------------------------
	.section	.nv.compat,"",@"SHT_CUDA_COMPAT_INFO"
	.align	4
        /*0000*/ 	.byte	0x02, 0x09, 0x00, 0x00, 0x02, 0x02, 0x01, 0x00, 0x02, 0x05, 0x05, 0x00, 0x03, 0x07, 0x01, 0x01
        /*0010*/ 	.byte	0x02, 0x03, 0x00, 0x00, 0x02, 0x06, 0x01, 0x00, 0x04, 0x0b, 0x08, 0x00, 0x01, 0x00, 0x00, 0x00
        /*0020*/ 	.byte	0x00, 0x00, 0x00, 0x00


//--------------------- .nv.info._Z25build_fuzzy_kpconv_kerneliiiiifPKfS0_S0_PKiS2_PiPf --------------------------
	.section	.nv.info._Z25build_fuzzy_kpconv_kerneliiiiifPKfS0_S0_PKiS2_PiPf,"",@"SHT_CUDA_INFO"
	.sectionflags	@""
	.align	4


	//----- nvinfo : EIATTR_CUDA_API_VERSION
	.align		4
        /*0000*/ 	.byte	0x04, 0x37
        /*0002*/ 	.short	(.L_41 - .L_40)
.L_40:
        /*0004*/ 	.word	0x00000082


	//----- nvinfo : EIATTR_KPARAM_INFO
	.align		4
.L_41:
        /*0008*/ 	.byte	0x04, 0x17
        /*000a*/ 	.short	(.L_43 - .L_42)
.L_42:
        /*000c*/ 	.word	0x00000000
        /*0010*/ 	.short	0x000c
        /*0012*/ 	.short	0x0048
        /*0014*/ 	.byte	0x00, 0xf5, 0x21, 0x00


	//----- nvinfo : EIATTR_KPARAM_INFO
	.align		4
.L_43:
        /*0018*/ 	.byte	0x04, 0x17
        /*001a*/ 	.short	(.L_45 - .L_44)
.L_44:
        /*001c*/ 	.word	0x00000000
        /*0020*/ 	.short	0x000b
        /*0022*/ 	.short	0x0040
        /*0024*/ 	.byte	0x00, 0xf5, 0x21, 0x00


	//----- nvinfo : EIATTR_KPARAM_INFO
	.align		4
.L_45:
        /*0028*/ 	.byte	0x04, 0x17
        /*002a*/ 	.short	(.L_47 - .L_46)
.L_46:
        /*002c*/ 	.word	0x00000000
        /*0030*/ 	.short	0x000a
        /*0032*/ 	.short	0x0038
        /*0034*/ 	.byte	0x00, 0xf5, 0x21, 0x00


	//----- nvinfo : EIATTR_KPARAM_INFO
	.align		4
.L_47:
        /*0038*/ 	.byte	0x04, 0x17
        /*003a*/ 	.short	(.L_49 - .L_48)
.L_48:
        /*003c*/ 	.word	0x00000000
        /*0040*/ 	.short	0x0009
        /*0042*/ 	.short	0x0030
        /*0044*/ 	.byte	0x00, 0xf5, 0x21, 0x00


	//----- nvinfo : EIATTR_KPARAM_INFO
	.align		4
.L_49:
        /*0048*/ 	.byte	0x04, 0x17
        /*004a*/ 	.short	(.L_51 - .L_50)
.L_50:
        /*004c*/ 	.word	0x00000000
        /*0050*/ 	.short	0x0008
        /*0052*/ 	.short	0x0028
        /*0054*/ 	.byte	0x00, 0xf5, 0x21, 0x00


	//----- nvinfo : EIATTR_KPARAM_INFO
	.align		4
.L_51:
        /*0058*/ 	.byte	0x04, 0x17
        /*005a*/ 	.short	(.L_53 - .L_52)
.L_52:
        /*005c*/ 	.word	0x00000000
        /*0060*/ 	.short	0x0007
        /*0062*/ 	.short	0x0020
        /*0064*/ 	.byte	0x00, 0xf5, 0x21, 0x00


	//----- nvinfo : EIATTR_KPARAM_INFO
	.align		4
.L_53:
        /*0068*/ 	.byte	0x04, 0x17
        /*006a*/ 	.short	(.L_55 - .L_54)
.L_54:
        /*006c*/ 	.word	0x00000000
        /*0070*/ 	.short	0x0006
        /*0072*/ 	.short	0x0018
        /*0074*/ 	.byte	0x00, 0xf5, 0x21, 0x00


	//----- nvinfo : EIATTR_KPARAM_INFO
	.align		4
.L_55:
        /*0078*/ 	.byte	0x04, 0x17
        /*007a*/ 	.short	(.L_57 - .L_56)
.L_56:
        /*007c*/ 	.word	0x00000000
        /*0080*/ 	.short	0x0005
        /*0082*/ 	.short	0x0014
        /*0084*/ 	.byte	0x00, 0xf0, 0x11, 0x00


	//----- nvinfo : EIATTR_KPARAM_INFO
	.align		4
.L_57:
        /*0088*/ 	.byte	0x04, 0x17
        /*008a*/ 	.short	(.L_59 - .L_58)
.L_58:
        /*008c*/ 	.word	0x00000000
        /*0090*/ 	.short	0x0004
        /*0092*/ 	.short	0x0010
        /*0094*/ 	.byte	0x00, 0xf0, 0x11, 0x00


	//----- nvinfo : EIATTR_KPARAM_INFO
	.align		4
.L_59:
        /*0098*/ 	.byte	0x04, 0x17
        /*009a*/ 	.short	(.L_61 - .L_60)
.L_60:
        /*009c*/ 	.word	0x00000000
        /*00a0*/ 	.short	0x0003
        /*00a2*/ 	.short	0x000c
        /*00a4*/ 	.byte	0x00, 0xf0, 0x11, 0x00


	//----- nvinfo : EIATTR_KPARAM_INFO
	.align		4
.L_61:
        /*00a8*/ 	.byte	0x04, 0x17
        /*00aa*/ 	.short	(.L_63 - .L_62)
.L_62:
        /*00ac*/ 	.word	0x00000000
        /*00b0*/ 	.short	0x0002
        /*00b2*/ 	.short	0x0008
        /*00b4*/ 	.byte	0x00, 0xf0, 0x11, 0x00


	//----- nvinfo : EIATTR_KPARAM_INFO
	.align		4
.L_63:
        /*00b8*/ 	.byte	0x04, 0x17
        /*00ba*/ 	.short	(.L_65 - .L_64)
.L_64:
        /*00bc*/ 	.word	0x00000000
        /*00c0*/ 	.short	0x0001
        /*00c2*/ 	.short	0x0004
        /*00c4*/ 	.byte	0x00, 0xf0, 0x11, 0x00


	//----- nvinfo : EIATTR_KPARAM_INFO
	.align		4
.L_65:
        /*00c8*/ 	.byte	0x04, 0x17
        /*00ca*/ 	.short	(.L_67 - .L_66)
.L_66:
        /*00cc*/ 	.word	0x00000000
        /*00d0*/ 	.short	0x0000
        /*00d2*/ 	.short	0x0000
        /*00d4*/ 	.byte	0x00, 0xf0, 0x11, 0x00


	//----- nvinfo : EIATTR_SPARSE_MMA_MASK
	.align		4
.L_67:
        /*00d8*/ 	.byte	0x03, 0x50
        /*00da*/ 	.short	0x0000


	//----- nvinfo : EIATTR_MAXREG_COUNT
	.align		4
        /*00dc*/ 	.byte	0x03, 0x1b
        /*00de*/ 	.short	0x00ff


	//----- nvinfo : EIATTR_MERCURY_ISA_VERSION
	.align		4
        /*00e0*/ 	.byte	0x03, 0x5f
        /*00e2*/ 	.short	0x0101


	//----- nvinfo : EIATTR_VRC_CTA_INIT_COUNT
	.align		4
        /*00e4*/ 	.byte	0x02, 0x4a
	.zero		1
	.zero		1


	//----- nvinfo : EIATTR_EXIT_INSTR_OFFSETS
	.align		4
        /*00e8*/ 	.byte	0x04, 0x1c
        /*00ea*/ 	.short	(.L_69 - .L_68)


	//   ....[0]....
.L_68:
        /*00ec*/ 	.word	0x00000040


	//   ....[1]....
        /*00f0*/ 	.word	0x00000070


	//   ....[2]....
        /*00f4*/ 	.word	0x00002030


	//----- nvinfo : EIATTR_CRS_STACK_SIZE
	.align		4
.L_69:
        /*00f8*/ 	.byte	0x04, 0x1e
        /*00fa*/ 	.short	(.L_71 - .L_70)
.L_70:
        /*00fc*/ 	.word	0x00000000


	//----- nvinfo : EIATTR_CBANK_PARAM_SIZE
	.align		4
.L_71:
        /*0100*/ 	.byte	0x03, 0x19
        /*0102*/ 	.short	0x0050


	//----- nvinfo : EIATTR_PARAM_CBANK
	.align		4
        /*0104*/ 	.byte	0x04, 0x0a
        /*0106*/ 	.short	(.L_73 - .L_72)
	.align		4
.L_72:
        /*0108*/ 	.word	index@(.nv.constant0._Z25build_fuzzy_kpconv_kerneliiiiifPKfS0_S0_PKiS2_PiPf)
        /*010c*/ 	.short	0x0380
        /*010e*/ 	.short	0x0050


	//----- nvinfo : EIATTR_SW_WAR
	.align		4
.L_73:
        /*0110*/ 	.byte	0x04, 0x36
        /*0112*/ 	.short	(.L_75 - .L_74)
.L_74:
        /*0114*/ 	.word	0x00000008
.L_75:


//--------------------- .nv.info._Z19build_kpconv_kerneliiiiifPKfS0_S0_PKiS2_Pi --------------------------
	.section	.nv.info._Z19build_kpconv_kerneliiiiifPKfS0_S0_PKiS2_Pi,"",@"SHT_CUDA_INFO"
	.sectionflags	@""
	.align	4


	//----- nvinfo : EIATTR_CUDA_API_VERSION
	.align		4
        /*0000*/ 	.byte	0x04, 0x37
        /*0002*/ 	.short	(.L_77 - .L_76)
.L_76:
        /*0004*/ 	.word	0x00000082


	//----- nvinfo : EIATTR_KPARAM_INFO
	.align		4
.L_77:
        /*0008*/ 	.byte	0x04, 0x17
        /*000a*/ 	.short	(.L_79 - .L_78)
.L_78:
        /*000c*/ 	.word	0x00000000
        /*0010*/ 	.short	0x000b
        /*0012*/ 	.short	0x0040
        /*0014*/ 	.byte	0x00, 0xf5, 0x21, 0x00


	//----- nvinfo : EIATTR_KPARAM_INFO
	.align		4
.L_79:
        /*0018*/ 	.byte	0x04, 0x17
        /*001a*/ 	.short	(.L_81 - .L_80)
.L_80:
        /*001c*/ 	.word	0x00000000
        /*0020*/ 	.short	0x000a
        /*0022*/ 	.short	0x0038
        /*0024*/ 	.byte	0x00, 0xf5, 0x21, 0x00


	//----- nvinfo : EIATTR_KPARAM_INFO
	.align		4
.L_81:
        /*0028*/ 	.byte	0x04, 0x17
        /*002a*/ 	.short	(.L_83 - .L_82)
.L_82:
        /*002c*/ 	.word	0x00000000
        /*0030*/ 	.short	0x0009
        /*0032*/ 	.short	0x0030
        /*0034*/ 	.byte	0x00, 0xf5, 0x21, 0x00


	//----- nvinfo : EIATTR_KPARAM_INFO
	.align		4
.L_83:
        /*0038*/ 	.byte	0x04, 0x17
        /*003a*/ 	.short	(.L_85 - .L_84)
.L_84:
        /*003c*/ 	.word	0x00000000
        /*0040*/ 	.short	0x0008
        /*0042*/ 	.short	0x0028
        /*0044*/ 	.byte	0x00, 0xf5, 0x21, 0x00


	//----- nvinfo : EIATTR_KPARAM_INFO
	.align		4
.L_85:
        /*0048*/ 	.byte	0x04, 0x17
        /*004a*/ 	.short	(.L_87 - .L_86)
.L_86:
        /*004c*/ 	.word	0x00000000
        /*0050*/ 	.short	0x0007
        /*0052*/ 	.short	0x0020
        /*0054*/ 	.byte	0x00, 0xf5, 0x21, 0x00


	//----- nvinfo : EIATTR_KPARAM_INFO
	.align		4
.L_87:
        /*0058*/ 	.byte	0x04, 0x17
        /*005a*/ 	.short	(.L_89 - .L_88)
.L_88:
        /*005c*/ 	.word	0x00000000
        /*0060*/ 	.short	0x0006
        /*0062*/ 	.short	0x0018
        /*0064*/ 	.byte	0x00, 0xf5, 0x21, 0x00


	//----- nvinfo : EIATTR_KPARAM_INFO
	.align		4
.L_89:
        /*0068*/ 	.byte	0x04, 0x17
        /*006a*/ 	.short	(.L_91 - .L_90)
.L_90:
        /*006c*/ 	.word	0x00000000
        /*0070*/ 	.short	0x0005
        /*0072*/ 	.short	0x0014
        /*0074*/ 	.byte	0x00, 0xf0, 0x11, 0x00


	//----- nvinfo : EIATTR_KPARAM_INFO
	.align		4
.L_91:
        /*0078*/ 	.byte	0x04, 0x17
        /*007a*/ 	.short	(.L_93 - .L_92)
.L_92:
        /*007c*/ 	.word	0x00000000
        /*0080*/ 	.short	0x0004
        /*0082*/ 	.short	0x0010
        /*0084*/ 	.byte	0x00, 0xf0, 0x11, 0x00


	//----- nvinfo : EIATTR_KPARAM_INFO
	.align		4
.L_93:
        /*0088*/ 	.byte	0x04, 0x17
        /*008a*/ 	.short	(.L_95 - .L_94)
.L_94:
        /*008c*/ 	.word	0x00000000
        /*0090*/ 	.short	0x0003
        /*0092*/ 	.short	0x000c
        /*0094*/ 	.byte	0x00, 0xf0, 0x11, 0x00


	//----- nvinfo : EIATTR_KPARAM_INFO
	.align		4
.L_95:
        /*0098*/ 	.byte	0x04, 0x17
        /*009a*/ 	.short	(.L_97 - .L_96)
.L_96:
        /*009c*/ 	.word	0x00000000
        /*00a0*/ 	.short	0x0002
        /*00a2*/ 	.short	0x0008
        /*00a4*/ 	.byte	0x00, 0xf0, 0x11, 0x00


	//----- nvinfo : EIATTR_KPARAM_INFO
	.align		4
.L_97:
        /*00a8*/ 	.byte	0x04, 0x17
        /*00aa*/ 	.short	(.L_99 - .L_98)
.L_98:
        /*00ac*/ 	.word	0x00000000
        /*00b0*/ 	.short	0x0001
        /*00b2*/ 	.short	0x0004
        /*00b4*/ 	.byte	0x00, 0xf0, 0x11, 0x00


	//----- nvinfo : EIATTR_KPARAM_INFO
	.align		4
.L_99:
        /*00b8*/ 	.byte	0x04, 0x17
        /*00ba*/ 	.short	(.L_101 - .L_100)
.L_100:
        /*00bc*/ 	.word	0x00000000
        /*00c0*/ 	.short	0x0000
        /*00c2*/ 	.short	0x0000
        /*00c4*/ 	.byte	0x00, 0xf0, 0x11, 0x00


	//----- nvinfo : EIATTR_SPARSE_MMA_MASK
	.align		4
.L_101:
        /*00c8*/ 	.byte	0x03, 0x50
        /*00ca*/ 	.short	0x0000


	//----- nvinfo : EIATTR_MAXREG_COUNT
	.align		4
        /*00cc*/ 	.byte	0x03, 0x1b
        /*00ce*/ 	.short	0x00ff


	//----- nvinfo : EIATTR_MERCURY_ISA_VERSION
	.align		4
        /*00d0*/ 	.byte	0x03, 0x5f
        /*00d2*/ 	.short	0x0101


	//----- nvinfo : EIATTR_VRC_CTA_INIT_COUNT
	.align		4
        /*00d4*/ 	.byte	0x02, 0x4a
	.zero		1
	.zero		1


	//----- nvinfo : EIATTR_EXIT_INSTR_OFFSETS
	.align		4
        /*00d8*/ 	.byte	0x04, 0x1c
        /*00da*/ 	.short	(.L_103 - .L_102)


	//   ....[0]....
.L_102:
        /*00dc*/ 	.word	0x00000040


	//   ....[1]....
        /*00e0*/ 	.word	0x000005a0


	//   ....[2]....
        /*00e4*/ 	.word	0x00001070


	//----- nvinfo : EIATTR_CRS_STACK_SIZE
	.align		4
.L_103:
        /*00e8*/ 	.byte	0x04, 0x1e
        /*00ea*/ 	.short	(.L_105 - .L_104)
.L_104:
        /*00ec*/ 	.word	0x00000000


	//----- nvinfo : EIATTR_CBANK_PARAM_SIZE
	.align		4
.L_105:
        /*00f0*/ 	.byte	0x03, 0x19
        /*00f2*/ 	.short	0x0048


	//----- nvinfo : EIATTR_PARAM_CBANK
	.align		4
        /*00f4*/ 	.byte	0x04, 0x0a
        /*00f6*/ 	.short	(.L_107 - .L_106)
	.align		4
.L_106:
        /*00f8*/ 	.word	index@(.nv.constant0._Z19build_kpconv_kerneliiiiifPKfS0_S0_PKiS2_Pi)
        /*00fc*/ 	.short	0x0380
        /*00fe*/ 	.short	0x0048


	//----- nvinfo : EIATTR_SW_WAR
	.align		4
.L_107:
        /*0100*/ 	.byte	0x04, 0x36
        /*0102*/ 	.short	(.L_109 - .L_108)
.L_108:
        /*0104*/ 	.word	0x00000008
.L_109:


//--------------------- .nv.info._Z28build_fuzzy_spherical_kerneliiiiiiifPKfS0_PKiS2_S0_PiPf --------------------------
	.section	.nv.info._Z28build_fuzzy_spherical_kerneliiiiiiifPKfS0_PKiS2_S0_PiPf,"",@"SHT_CUDA_INFO"
	.sectionflags	@""
	.align	4


	//----- nvinfo : EIATTR_CUDA_API_VERSION
	.align		4
        /*0000*/ 	.byte	0x04, 0x37
        /*0002*/ 	.short	(.L_111 - .L_110)
.L_110:
        /*0004*/ 	.word	0x00000082


	//----- nvinfo : EIATTR_KPARAM_INFO
	.align		4
.L_111:
        /*0008*/ 	.byte	0x04, 0x17
        /*000a*/ 	.short	(.L_113 - .L_112)
.L_112:
        /*000c*/ 	.word	0x00000000
        /*0010*/ 	.short	0x000e
        /*0012*/ 	.short	0x0050
        /*0014*/ 	.byte	0x00, 0xf5, 0x21, 0x00


	//----- nvinfo : EIATTR_KPARAM_INFO
	.align		4
.L_113:
        /*0018*/ 	.byte	0x04, 0x17
        /*001a*/ 	.short	(.L_115 - .L_114)
.L_114:
        /*001c*/ 	.word	0x00000000
        /*0020*/ 	.short	0x000d
        /*0022*/ 	.short	0x0048
        /*0024*/ 	.byte	0x00, 0xf5, 0x21, 0x00


	//----- nvinfo : EIATTR_KPARAM_INFO
	.align		4
.L_115:
        /*0028*/ 	.byte	0x04, 0x17
        /*002a*/ 	.short	(.L_117 - .L_116)
.L_116:
        /*002c*/ 	.word	0x00000000
        /*0030*/ 	.short	0x000c
        /*0032*/ 	.short	0x0040
        /*0034*/ 	.byte	0x00, 0xf5, 0x21, 0x00


	//----- nvinfo : EIATTR_KPARAM_INFO
	.align		4
.L_117:
        /*0038*/ 	.byte	0x04, 0x17
        /*003a*/ 	.short	(.L_119 - .L_118)
.L_118:
        /*003c*/ 	.word	0x00000000
        /*0040*/ 	.short	0x000b
        /*0042*/ 	.short	0x0038
        /*0044*/ 	.byte	0x00, 0xf5, 0x21, 0x00


	//----- nvinfo : EIATTR_KPARAM_INFO
	.align		4
.L_119:
        /*0048*/ 	.byte	0x04, 0x17
        /*004a*/ 	.short	(.L_121 - .L_120)
.L_120:
        /*004c*/ 	.word	0x00000000
        /*0050*/ 	.short	0x000a
        /*0052*/ 	.short	0x0030
        /*0054*/ 	.byte	0x00, 0xf5, 0x21, 0x00


	//----- nvinfo : EIATTR_KPARAM_INFO
	.align		4
.L_121:
        /*0058*/ 	.byte	0x04, 0x17
        /*005a*/ 	.short	(.L_123 - .L_122)
.L_122:
        /*005c*/ 	.word	0x00000000
        /*0060*/ 	.short	0x0009
        /*0062*/ 	.short	0x0028
        /*0064*/ 	.byte	0x00, 0xf5, 0x21, 0x00


	//----- nvinfo : EIATTR_KPARAM_INFO
	.align		4
.L_123:
        /*0068*/ 	.byte	0x04, 0x17
        /*006a*/ 	.short	(.L_125 - .L_124)
.L_124:
        /*006c*/ 	.word	0x00000000
        /*0070*/ 	.short	0x0008
        /*0072*/ 	.short	0x0020
        /*0074*/ 	.byte	0x00, 0xf5, 0x21, 0x00


	//----- nvinfo : EIATTR_KPARAM_INFO
	.align		4
.L_125:
        /*0078*/ 	.byte	0x04, 0x17
        /*007a*/ 	.short	(.L_127 - .L_126)
.L_126:
        /*007c*/ 	.word	0x00000000
        /*0080*/ 	.short	0x0007
        /*0082*/ 	.short	0x001c
        /*0084*/ 	.byte	0x00, 0xf0, 0x11, 0x00


	//----- nvinfo : EIATTR_KPARAM_INFO
	.align		4
.L_127:
        /*0088*/ 	.byte	0x04, 0x17
        /*008a*/ 	.short	(.L_129 - .L_128)
.L_128:
        /*008c*/ 	.word	0x00000000
        /*0090*/ 	.short	0x0006
        /*0092*/ 	.short	0x0018
        /*0094*/ 	.byte	0x00, 0xf0, 0x11, 0x00


	//----- nvinfo : EIATTR_KPARAM_INFO
	.align		4
.L_129:
        /*0098*/ 	.byte	0x04, 0x17
        /*009a*/ 	.short	(.L_131 - .L_130)
.L_130:
        /*009c*/ 	.word	0x00000000
        /*00a0*/ 	.short	0x0005
        /*00a2*/ 	.short	0x0014
        /*00a4*/ 	.byte	0x00, 0xf0, 0x11, 0x00


	//----- nvinfo : EIATTR_KPARAM_INFO
	.align		4
.L_131:
        /*00a8*/ 	.byte	0x04, 0x17
        /*00aa*/ 	.short	(.L_133 - .L_132)
.L_132:
        /*00ac*/ 	.word	0x00000000
        /*00b0*/ 	.short	0x0004
        /*00b2*/ 	.short	0x0010
        /*00b4*/ 	.byte	0x00, 0xf0, 0x11, 0x00


	//----- nvinfo : EIATTR_KPARAM_INFO
	.align		4
.L_133:
        /*00b8*/ 	.byte	0x04, 0x17
        /*00ba*/ 	.short	(.L_135 - .L_134)
.L_134:
        /*00bc*/ 	.word	0x00000000
        /*00c0*/ 	.short	0x0003
        /*00c2*/ 	.short	0x000c
        /*00c4*/ 	.byte	0x00, 0xf0, 0x11, 0x00


	//----- nvinfo : EIATTR_KPARAM_INFO
	.align		4
.L_135:
        /*00c8*/ 	.byte	0x04, 0x17
        /*00ca*/ 	.short	(.L_137 - .L_136)
.L_136:
        /*00cc*/ 	.word	0x00000000
        /*00d0*/ 	.short	0x0002
        /*00d2*/ 	.short	0x0008
        /*00d4*/ 	.byte	0x00, 0xf0, 0x11, 0x00


	//----- nvinfo : EIATTR_KPARAM_INFO
	.align		4
.L_137:
        /*00d8*/ 	.byte	0x04, 0x17
        /*00da*/ 	.short	(.L_139 - .L_138)
.L_138:
        /*00dc*/ 	.word	0x00000000
        /*00e0*/ 	.short	0x0001
        /*00e2*/ 	.short	0x0004
        /*00e4*/ 	.byte	0x00, 0xf0, 0x11, 0x00


	//----- nvinfo : EIATTR_KPARAM_INFO
	.align		4
.L_139:
        /*00e8*/ 	.byte	0x04, 0x17
        /*00ea*/ 	.short	(.L_141 - .L_140)
.L_140:
        /*00ec*/ 	.word	0x00000000
        /*00f0*/ 	.short	0x0000
        /*00f2*/ 	.short	0x0000
        /*00f4*/ 	.byte	0x00, 0xf0, 0x11, 0x00


	//----- nvinfo : EIATTR_SPARSE_MMA_MASK
	.align		4
.L_141:
        /*00f8*/ 	.byte	0x03, 0x50
        /*00fa*/ 	.short	0x0000


	//----- nvinfo : EIATTR_MAXREG_COUNT
	.align		4
        /*00fc*/ 	.byte	0x03, 0x1b
        /*00fe*/ 	.short	0x00ff


	//----- nvinfo : EIATTR_MERCURY_ISA_VERSION
	.align		4
        /*0100*/ 	.byte	0x03, 0x5f
        /*0102*/ 	.short	0x0101


	//----- nvinfo : EIATTR_VRC_CTA_INIT_COUNT
	.align		4
        /*0104*/ 	.byte	0x02, 0x4a
	.zero		1
	.zero		1


	//----- nvinfo : EIATTR_EXIT_INSTR_OFFSETS
	.align		4
        /*0108*/ 	.byte	0x04, 0x1c
        /*010a*/ 	.short	(.L_143 - .L_142)


	//   ....[0]....
.L_142:
        /*010c*/ 	.word	0x00000040


	//   ....[1]....
        /*0110*/ 	.word	0x000014b0


	//----- nvinfo : EIATTR_CRS_STACK_SIZE
	.align		4
.L_143:
        /*0114*/ 	.byte	0x04, 0x1e
        /*0116*/ 	.short	(.L_145 - .L_144)
.L_144:
        /*0118*/ 	.word	0x00000000


	//----- nvinfo : EIATTR_CBANK_PARAM_SIZE
	.align		4
.L_145:
        /*011c*/ 	.byte	0x03, 0x19
        /*011e*/ 	.short	0x0058


	//----- nvinfo : EIATTR_PARAM_CBANK
	.align		4
        /*0120*/ 	.byte	0x04, 0x0a
        /*0122*/ 	.short	(.L_147 - .L_146)
	.align		4
.L_146:
        /*0124*/ 	.word	index@(.nv.constant0._Z28build_fuzzy_spherical_kerneliiiiiiifPKfS0_PKiS2_S0_PiPf)
        /*0128*/ 	.short	0x0380
        /*012a*/ 	.short	0x0058


	//----- nvinfo : EIATTR_SW_WAR
	.align		4
.L_147:
        /*012c*/ 	.byte	0x04, 0x36
        /*012e*/ 	.short	(.L_149 - .L_148)
.L_148:
        /*0130*/ 	.word	0x00000008
.L_149:


//--------------------- .nv.info._Z22build_spherical_kerneliiiiiiifPKfS0_PKiS2_S0_Pi --------------------------
	.section	.nv.info._Z22build_spherical_kerneliiiiiiifPKfS0_PKiS2_S0_Pi,"",@"SHT_CUDA_INFO"
	.sectionflags	@""
	.align	4


	//----- nvinfo : EIATTR_CUDA_API_VERSION
	.align		4
        /*0000*/ 	.byte	0x04, 0x37
        /*0002*/ 	.short	(.L_151 - .L_150)
.L_150:
        /*0004*/ 	.word	0x00000082


	//----- nvinfo : EIATTR_KPARAM_INFO
	.align		4
.L_151:
        /*0008*/ 	.byte	0x04, 0x17
        /*000a*/ 	.short	(.L_153 - .L_152)
.L_152:
        /*000c*/ 	.word	0x00000000
        /*0010*/ 	.short	0x000d
        /*0012*/ 	.short	0x0048
        /*0014*/ 	.byte	0x00, 0xf5, 0x21, 0x00


	//----- nvinfo : EIATTR_KPARAM_INFO
	.align		4
.L_153:
        /*0018*/ 	.byte	0x04, 0x17
        /*001a*/ 	.short	(.L_155 - .L_154)
.L_154:
        /*001c*/ 	.word	0x00000000
        /*0020*/ 	.short	0x000c
        /*0022*/ 	.short	0x0040
        /*0024*/ 	.byte	0x00, 0xf5, 0x21, 0x00


	//----- nvinfo : EIATTR_KPARAM_INFO
	.align		4
.L_155:
        /*0028*/ 	.byte	0x04, 0x17
        /*002a*/ 	.short	(.L_157 - .L_156)
.L_156:
        /*002c*/ 	.word	0x00000000
        /*0030*/ 	.short	0x000b
        /*0032*/ 	.short	0x0038
        /*0034*/ 	.byte	0x00, 0xf5, 0x21, 0x00


	//----- nvinfo : EIATTR_KPARAM_INFO
	.align		4
.L_157:
        /*0038*/ 	.byte	0x04, 0x17
        /*003a*/ 	.short	(.L_159 - .L_158)
.L_158:
        /*003c*/ 	.word	0x00000000
        /*0040*/ 	.short	0x000a
        /*0042*/ 	.short	0x0030
        /*0044*/ 	.byte	0x00, 0xf5, 0x21, 0x00


	//----- nvinfo : EIATTR_KPARAM_INFO
	.align		4
.L_159:
        /*0048*/ 	.byte	0x04, 0x17
        /*004a*/ 	.short	(.L_161 - .L_160)
.L_160:
        /*004c*/ 	.word	0x00000000
        /*0050*/ 	.short	0x0009
        /*0052*/ 	.short	0x0028
        /*0054*/ 	.byte	0x00, 0xf5, 0x21, 0x00


	//----- nvinfo : EIATTR_KPARAM_INFO
	.align		4
.L_161:
        /*0058*/ 	.byte	0x04, 0x17
        /*005a*/ 	.short	(.L_163 - .L_162)
.L_162:
        /*005c*/ 	.word	0x00000000
        /*0060*/ 	.short	0x0008
        /*0062*/ 	.short	0x0020
        /*0064*/ 	.byte	0x00, 0xf5, 0x21, 0x00


	//----- nvinfo : EIATTR_KPARAM_INFO
	.align		4
.L_163:
        /*0068*/ 	.byte	0x04, 0x17
        /*006a*/ 	.short	(.L_165 - .L_164)
.L_164:
        /*006c*/ 	.word	0x00000000
        /*0070*/ 	.short	0x0007
        /*0072*/ 	.short	0x001c
        /*0074*/ 	.byte	0x00, 0xf0, 0x11, 0x00


	//----- nvinfo : EIATTR_KPARAM_INFO
	.align		4
.L_165:
        /*0078*/ 	.byte	0x04, 0x17
        /*007a*/ 	.short	(.L_167 - .L_166)
.L_166:
        /*007c*/ 	.word	0x00000000
        /*0080*/ 	.short	0x0006
        /*0082*/ 	.short	0x0018
        /*0084*/ 	.byte	0x00, 0xf0, 0x11, 0x00


	//----- nvinfo : EIATTR_KPARAM_INFO
	.align		4
.L_167:
        /*0088*/ 	.byte	0x04, 0x17
        /*008a*/ 	.short	(.L_169 - .L_168)
.L_168:
        /*008c*/ 	.word	0x00000000
        /*0090*/ 	.short	0x0005
        /*0092*/ 	.short	0x0014
        /*0094*/ 	.byte	0x00, 0xf0, 0x11, 0x00


	//----- nvinfo : EIATTR_KPARAM_INFO
	.align		4
.L_169:
        /*0098*/ 	.byte	0x04, 0x17
        /*009a*/ 	.short	(.L_171 - .L_170)
.L_170:
        /*009c*/ 	.word	0x00000000
        /*00a0*/ 	.short	0x0004
        /*00a2*/ 	.short	0x0010
        /*00a4*/ 	.byte	0x00, 0xf0, 0x11, 0x00


	//----- nvinfo : EIATTR_KPARAM_INFO
	.align		4
.L_171:
        /*00a8*/ 	.byte	0x04, 0x17
        /*00aa*/ 	.short	(.L_173 - .L_172)
.L_172:
        /*00ac*/ 	.word	0x00000000
        /*00b0*/ 	.short	0x0003
        /*00b2*/ 	.short	0x000c
        /*00b4*/ 	.byte	0x00, 0xf0, 0x11, 0x00


	//----- nvinfo : EIATTR_KPARAM_INFO
	.align		4
.L_173:
        /*00b8*/ 	.byte	0x04, 0x17
        /*00ba*/ 	.short	(.L_175 - .L_174)
.L_174:
        /*00bc*/ 	.word	0x00000000
        /*00c0*/ 	.short	0x0002
        /*00c2*/ 	.short	0x0008
        /*00c4*/ 	.byte	0x00, 0xf0, 0x11, 0x00


	//----- nvinfo : EIATTR_KPARAM_INFO
	.align		4
.L_175:
        /*00c8*/ 	.byte	0x04, 0x17
        /*00ca*/ 	.short	(.L_177 - .L_176)
.L_176:
        /*00cc*/ 	.word	0x00000000
        /*00d0*/ 	.short	0x0001
        /*00d2*/ 	.short	0x0004
        /*00d4*/ 	.byte	0x00, 0xf0, 0x11, 0x00


	//----- nvinfo : EIATTR_KPARAM_INFO
	.align		4
.L_177:
        /*00d8*/ 	.byte	0x04, 0x17
        /*00da*/ 	.short	(.L_179 - .L_178)
.L_178:
        /*00dc*/ 	.word	0x00000000
        /*00e0*/ 	.short	0x0000
        /*00e2*/ 	.short	0x0000
        /*00e4*/ 	.byte	0x00, 0xf0, 0x11, 0x00


	//----- nvinfo : EIATTR_SPARSE_MMA_MASK
	.align		4
.L_179:
        /*00e8*/ 	.byte	0x03, 0x50
        /*00ea*/ 	.short	0x0000


	//----- nvinfo : EIATTR_MAXREG_COUNT
	.align		4
        /*00ec*/ 	.byte	0x03, 0x1b
        /*00ee*/ 	.short	0x00ff


	//----- nvinfo : EIATTR_MERCURY_ISA_VERSION
	.align		4
        /*00f0*/ 	.byte	0x03, 0x5f
        /*00f2*/ 	.short	0x0101


	//----- nvinfo : EIATTR_VRC_CTA_INIT_COUNT
	.align		4
        /*00f4*/ 	.byte	0x02, 0x4a
	.zero		1
	.zero		1


	//----- nvinfo : EIATTR_EXIT_INSTR_OFFSETS
	.align		4
        /*00f8*/ 	.byte	0x04, 0x1c
        /*00fa*/ 	.short	(.L_181 - .L_180)


	//   ....[0]....
.L_180:
        /*00fc*/ 	.word	0x00000040


	//   ....[1]....
        /*0100*/ 	.word	0x000011a0


	//----- nvinfo : EIATTR_CRS_STACK_SIZE
	.align		4
.L_181:
        /*0104*/ 	.byte	0x04, 0x1e
        /*0106*/ 	.short	(.L_183 - .L_182)
.L_182:
        /*0108*/ 	.word	0x00000000


	//----- nvinfo : EIATTR_CBANK_PARAM_SIZE
	.align		4
.L_183:
        /*010c*/ 	.byte	0x03, 0x19
        /*010e*/ 	.short	0x0050


	//----- nvinfo : EIATTR_PARAM_CBANK
	.align		4
        /*0110*/ 	.byte	0x04, 0x0a
        /*0112*/ 	.short	(.L_185 - .L_184)
	.align		4
.L_184:
        /*0114*/ 	.word	index@(.nv.constant0._Z22build_spherical_kerneliiiiiiifPKfS0_PKiS2_S0_Pi)
        /*0118*/ 	.short	0x0380
        /*011a*/ 	.short	0x0050


	//----- nvinfo : EIATTR_SW_WAR
	.align		4
.L_185:
        /*011c*/ 	.byte	0x04, 0x36
        /*011e*/ 	.short	(.L_187 - .L_186)
.L_186:
        /*0120*/ 	.word	0x00000008
.L_187:


//--------------------- .nv.callgraph             --------------------------
	.section	.nv.callgraph,"",@"SHT_CUDA_CALLGRAPH"
	.align	4
	.sectionentsize	8
	.align		4
        /*0000*/ 	.word	0x00000000
	.align		4
        /*0004*/ 	.word	0xffffffff
	.align		4
        /*0008*/ 	.word	0x00000000
	.align		4
        /*000c*/ 	.word	0xfffffffe
	.align		4
        /*0010*/ 	.word	0x00000000
	.align		4
        /*0014*/ 	.word	0xfffffffd
	.align		4
        /*0018*/ 	.word	0x00000000
	.align		4
        /*001c*/ 	.word	0xfffffffc


//--------------------- .text._Z25build_fuzzy_kpconv_kerneliiiiifPKfS0_S0_PKiS2_PiPf --------------------------
	.section	.text._Z25build_fuzzy_kpconv_kerneliiiiifPKfS0_S0_PKiS2_PiPf,"ax",@progbits
	.align	128
        .global         _Z25build_fuzzy_kpconv_kerneliiiiifPKfS0_S0_PKiS2_PiPf
        .type           _Z25build_fuzzy_kpconv_kerneliiiiifPKfS0_S0_PKiS2_PiPf,@function
        .size           _Z25build_fuzzy_kpconv_kerneliiiiifPKfS0_S0_PKiS2_PiPf,(.L_x_164 - _Z25build_fuzzy_kpconv_kerneliiiiifPKfS0_S0_PKiS2_PiPf)
        .other          _Z25build_fuzzy_kpconv_kerneliiiiifPKfS0_S0_PKiS2_PiPf,@"STO_CUDA_ENTRY STV_DEFAULT"
_Z25build_fuzzy_kpconv_kerneliiiiifPKfS0_S0_PKiS2_PiPf:
.text._Z25build_fuzzy_kpconv_kerneliiiiifPKfS0_S0_PKiS2_PiPf:
[----:B------:R-:W-:Y:S08]  /*0000*/  LDC R1, c[0x0][0x37c] ;  /* 0x0000df00ff017b82 */ /* 0x000ff00000000800 */
[----:B------:R-:W0:Y:S08]  /*0010*/  S2UR UR4, SR_CTAID.X ;  /* 0x00000000000479c3 */ /* 0x000e300000002500 */
[----:B------:R-:W0:Y:S02]  /*0020*/  LDC R0, c[0x0][0x380] ;  /* 0x0000e000ff007b82 */ /* 0x000e240000000800 */
[----:B0-----:R-:W-:-:S13]  /*0030*/  ISETP.LE.AND P0, PT, R0, UR4, PT ;  /* 0x0000000400007c0c */ /* 0x001fda000bf03270 */
[----:B------:R-:W-:Y:S05]  /*0040*/  @P0 EXIT ;  /* 0x000000000000094d */ /* 0x000fea0003800000 */
[----:B------:R-:W0:Y:S02]  /*0050*/  LDC R16, c[0x0][0x38c] ;  /* 0x0000e300ff107b82 */ /* 0x000e240000000800 */
[----:B0-----:R-:W-:-:S13]  /*0060*/  ISETP.GE.AND P0, PT, R16, 0x1, PT ;  /* 0x000000011000780c */ /* 0x001fda0003f06270 */
[----:B------:R-:W-:Y:S05]  /*0070*/  @!P0 EXIT ;  /* 0x000000000000894d */ /* 0x000fea0003800000 */
[----:B------:R-:W0:Y:S01]  /*0080*/  S2R R26, SR_TID.X ;  /* 0x00000000001a7919 */ /* 0x000e220000002100 */
[C---:B------:R-:W-:Y:S01]  /*0090*/  LOP3.LUT R24, R16.reuse, 0x3, RZ, 0xc0, !PT ;  /* 0x0000000310187812 */ /* 0x040fe200078ec0ff */
[----:B------:R-:W1:Y:S01]  /*00a0*/  LDCU.64 UR6, c[0x0][0x358] ;  /* 0x00006b00ff0677ac */ /* 0x000e620008000a00 */
[----:B------:R-:W-:-:S07]  /*00b0*/  LOP3.LUT R16, R16, 0x7ffffffc, RZ, 0xc0, !PT ;  /* 0x7ffffffc10107812 */ /* 0x000fce00078ec0ff */
.L_x_45:
[----:B0-----:R-:W0:Y:S01]  /*00c0*/  LDC R25, c[0x0][0x388] ;  /* 0x0000e200ff197b82 */ /* 0x001e220000000800 */
[----:B------:R-:W-:Y:S01]  /*00d0*/  BSSY.RECONVERGENT B1, `(.L_x_0) ;  /* 0x00001f0000017945 */ /* 0x000fe20003800200 */
[----:B0-----:R-:W-:-:S13]  /*00e0*/  ISETP.GE.AND P0, PT, R26, R25, PT ;  /* 0x000000191a00720c */ /* 0x001fda0003f06270 */
[----:B------:R-:W-:Y:S05]  /*00f0*/  @P0 BRA `(.L_x_1) ;  /* 0x0000001c00b40947 */ /* 0x000fea0003800000 */
[----:B------:R-:W-:Y:S01]  /*0100*/  IMAD R25, R25, UR4, RZ ;  /* 0x0000000419197c24 */ /* 0x000fe2000f8e02ff */
[----:B------:R-:W-:-:S07]  /*0110*/  MOV R14, R26 ;  /* 0x0000001a000e7202 */ /* 0x000fce0000000f00 */
.L_x_44:
[----:B01----:R-:W0:Y:S01]  /*0120*/  LDC.64 R2, c[0x0][0x3b8] ;  /* 0x0000ee00ff027b82 */ /* 0x003e220000000a00 */
[----:B------:R-:W-:-:S05]  /*0130*/  IADD3 R17, PT, PT, R25, R14, RZ ;  /* 0x0000000e19117210 */ /* 0x000fca0007ffe0ff */
[----:B0-----:R-:W-:-:S05]  /*0140*/  IMAD.WIDE R2, R17, 0x4, R2 ;  /* 0x0000000411027825 */ /* 0x001fca00078e0202 */
[----:B-1----:R-:W2:Y:S01]  /*0150*/  LDG.E R15, desc[UR6][R2.64] ;  /* 0x00000006020f7981 */ /* 0x002ea2000c1e1900 */
[----:B------:R-:W-:Y:S01]  /*0160*/  BSSY.RECONVERGENT B0, `(.L_x_2) ;  /* 0x00001e1000007945 */ /* 0x000fe20003800200 */
[----:B--2---:R-:W-:-:S13]  /*0170*/  ISETP.GT.AND P0, PT, R15, RZ, PT ;  /* 0x000000ff0f00720c */ /* 0x004fda0003f04270 */
[----:B------:R-:W-:Y:S05]  /*0180*/  @!P0 BRA `(.L_x_3) ;  /* 0x0000001c00788947 */ /* 0x000fea0003800000 */
[----:B------:R-:W0:Y:S01]  /*0190*/  LDC.64 R2, c[0x0][0x3a0] ;  /* 0x0000e800ff027b82 */ /* 0x000e220000000a00 */
[----:B------:R-:W-:Y:S01]  /*01a0*/  IMAD R5, R17, 0x3, RZ ;  /* 0x0000000311057824 */ /* 0x000fe200078e02ff */
[----:B------:R-:W1:Y:S03]  /*01b0*/  LDCU UR5, c[0x0][0x390] ;  /* 0x00007200ff0577ac */ /* 0x000e660008000800 */
[----:B0-----:R-:W-:-:S05]  /*01c0*/  IMAD.WIDE R2, R5, 0x4, R2 ;  /* 0x0000000405027825 */ /* 0x001fca00078e0202 */
[----:B------:R0:W5:Y:S04]  /*01d0*/  LDG.E R13, desc[UR6][R2.64] ;  /* 0x00000006020d7981 */ /* 0x000168000c1e1900 */
[----:B------:R0:W5:Y:S04]  /*01e0*/  LDG.E R12, desc[UR6][R2.64+0x4] ;  /* 0x00000406020c7981 */ /* 0x000168000c1e1900 */
[----:B------:R0:W5:Y:S01]  /*01f0*/  LDG.E R11, desc[UR6][R2.64+0x8] ;  /* 0x00000806020b7981 */ /* 0x000162000c1e1900 */
[----:B------:R-:W-:Y:S02]  /*0200*/  HFMA2 R10, -RZ, RZ, 0, 0 ;  /* 0x00000000ff0a7431 */ /* 0x000fe400000001ff */
[----:B-1----:R-:W-:-:S07]  /*0210*/  IMAD R9, R14, UR5, RZ ;  /* 0x000000050e097c24 */ /* 0x002fce000f8e02ff */
.L_x_43:
[----:B01----:R-:W0:Y:S01]  /*0220*/  LDC.64 R2, c[0x0][0x3b0] ;  /* 0x0000ec00ff027b82 */ /* 0x003e220000000a00 */
[----:B------:R-:W1:Y:S01]  /*0230*/  LDCU UR8, c[0x0][0x390] ;  /* 0x00007200ff0877ac */ /* 0x000e620008000800 */
[----:B------:R-:W2:Y:S06]  /*0240*/  LDCU UR5, c[0x0][0x38c] ;  /* 0x00007180ff0577ac */ /* 0x000eac0008000800 */
[----:B------:R-:W3:Y:S01]  /*0250*/  LDC R7, c[0x0][0x384] ;  /* 0x0000e100ff077b82 */ /* 0x000ee20000000800 */
[----:B-1----:R-:W-:-:S04]  /*0260*/  IMAD R5, R17, UR8, R10 ;  /* 0x0000000811057c24 */ /* 0x002fc8000f8e020a */
[----:B0-----:R-:W-:-:S03]  /*0270*/  IMAD.WIDE R2, R5, 0x4, R2 ;  /* 0x0000000405027825 */ /* 0x001fc600078e0202 */
[----:B------:R-:W0:Y:S03]  /*0280*/  LDC.64 R4, c[0x0][0x398] ;  /* 0x0000e600ff047b82 */ /* 0x000e260000000a00 */
[----:B------:R-:W3:Y:S02]  /*0290*/  LDG.E R2, desc[UR6][R2.64] ;  /* 0x0000000602027981 */ /* 0x000ee4000c1e1900 */
[----:B---3--:R-:W-:-:S04]  /*02a0*/  IMAD R0, R7, UR4, R2 ;  /* 0x0000000407007c24 */ /* 0x008fc8000f8e0202 */
[----:B------:R-:W-:-:S04]  /*02b0*/  IMAD R7, R0, 0x3, RZ ;  /* 0x0000000300077824 */ /* 0x000fc800078e02ff */
[----:B0-----:R-:W-:-:S05]  /*02c0*/  IMAD.WIDE R4, R7, 0x4, R4 ;  /* 0x0000000407047825 */ /* 0x001fca00078e0204 */
[----:B------:R-:W3:Y:S04]  /*02d0*/  LDG.E R6, desc[UR6][R4.64] ;  /* 0x0000000604067981 */ /* 0x000ee8000c1e1900 */
[----:B------:R-:W4:Y:S04]  /*02e0*/  LDG.E R19, desc[UR6][R4.64+0x4] ;  /* 0x0000040604137981 */ /* 0x000f28000c1e1900 */
[----:B------:R4:W4:Y:S01]  /*02f0*/  LDG.E R18, desc[UR6][R4.64+0x8] ;  /* 0x0000080604127981 */ /* 0x000922000c1e1900 */
[----:B------:R-:W0:Y:S01]  /*0300*/  LDC R0, c[0x0][0x394] ;  /* 0x0000e500ff007b82 */ /* 0x000e220000000800 */
[----:B--2---:R-:W-:Y:S01]  /*0310*/  UISETP.GE.U32.AND UP0, UPT, UR5, 0x4, UPT ;  /* 0x000000040500788c */ /* 0x004fe2000bf06070 */
[----:B------:R-:W-:Y:S01]  /*0320*/  IMAD R2, R25, UR8, R10 ;  /* 0x0000000819027c24 */ /* 0x000fe2000f8e020a */
[----:B------:R-:W-:Y:S01]  /*0330*/  MOV R23, RZ ;  /* 0x000000ff00177202 */ /* 0x000fe20000000f00 */
[----:B------:R-:W-:-:S02]  /*0340*/  VIADD R10, R10, 0x1 ;  /* 0x000000010a0a7836 */ /* 0x000fc40000000000 */
[----:B------:R-:W-:Y:S01]  /*0350*/  IMAD.MOV.U32 R8, RZ, RZ, RZ ;  /* 0x000000ffff087224 */ /* 0x000fe200078e00ff */
[----:B------:R-:W-:Y:S02]  /*0360*/  IADD3 R2, PT, PT, R9, R2, RZ ;  /* 0x0000000209027210 */ /* 0x000fe40007ffe0ff */
[----:B------:R-:W-:Y:S02]  /*0370*/  ISETP.NE.AND P2, PT, R10, R15, PT ;  /* 0x0000000f0a00720c */ /* 0x000fe40003f45270 */
[----:B------:R-:W-:Y:S01]  /*0380*/  SHF.L.U32 R7, R2, 0x2, RZ ;  /* 0x0000000202077819 */ /* 0x000fe200000006ff */
[----:B---3-5:R-:W-:Y:S01]  /*0390*/  FADD R6, -R13, R6 ;  /* 0x000000060d067221 */ /* 0x028fe20000000100 */
[----:B----4-:R-:W-:Y:S01]  /*03a0*/  FADD R5, -R12, R19 ;  /* 0x000000130c057221 */ /* 0x010fe20000000100 */
[----:B------:R-:W-:Y:S01]  /*03b0*/  FADD R4, -R11, R18 ;  /* 0x000000120b047221 */ /* 0x000fe20000000100 */
[----:B0-----:R-:W-:Y:S07]  /*03c0*/  BRA.U !UP0, `(.L_x_4) ;  /* 0x0000000d08f07547 */ /* 0x001fee000b800000 */
[----:B------:R-:W-:Y:S01]  /*03d0*/  MOV R3, RZ ;  /* 0x000000ff00037202 */ /* 0x000fe20000000f00 */
[----:B------:R-:W-:-:S07]  /*03e0*/  IMAD.MOV.U32 R8, RZ, RZ, RZ ;  /* 0x000000ffff087224 */ /* 0x000fce00078e00ff */
.L_x_25:
[----:B0-----:R-:W0:Y:S01]  /*03f0*/  LDC.64 R18, c[0x0][0x3a8] ;  /* 0x0000ea00ff127b82 */ /* 0x001e220000000a00 */
[----:B------:R-:W-:-:S04]  /*0400*/  IMAD R2, R3, 0x3, RZ ;  /* 0x0000000303027824 */ /* 0x000fc800078e02ff */
[----:B0-----:R-:W-:-:S05]  /*0410*/  IMAD.WIDE.U32 R18, R2, 0x4, R18 ;  /* 0x0000000402127825 */ /* 0x001fca00078e0012 */
[----:B------:R-:W2:Y:S04]  /*0420*/  LDG.E R20, desc[UR6][R18.64+0x4] ;  /* 0x0000040612147981 */ /* 0x000ea8000c1e1900 */
[----:B------:R-:W3:Y:S04]  /*0430*/  LDG.E R21, desc[UR6][R18.64] ;  /* 0x0000000612157981 */ /* 0x000ee8000c1e1900 */
[----:B------:R-:W4:Y:S01]  /*0440*/  LDG.E R23, desc[UR6][R18.64+0x8] ;  /* 0x0000080612177981 */ /* 0x000f22000c1e1900 */
[----:B------:R-:W-:Y:S01]  /*0450*/  BSSY.RECONVERGENT B2, `(.L_x_5) ;  /* 0x0000014000027945 */ /* 0x000fe20003800200 */
[----:B--2---:R-:W-:Y:S01]  /*0460*/  FADD R20, R5, -R20 ;  /* 0x8000001405147221 */ /* 0x004fe20000000000 */
[----:B---3--:R-:W-:-:S03]  /*0470*/  FADD R21, R6, -R21 ;  /* 0x8000001506157221 */ /* 0x008fc60000000000 */
[----:B------:R-:W-:Y:S01]  /*0480*/  FMUL R20, R20, R20 ;  /* 0x0000001414147220 */ /* 0x000fe20000400000 */
[----:B----4-:R-:W-:-:S03]  /*0490*/  FADD R23, R4, -R23 ;  /* 0x8000001704177221 */ /* 0x010fc60000000000 */
[----:B------:R-:W-:-:S04]  /*04a0*/  FFMA R20, R21, R21, R20 ;  /* 0x0000001515147223 */ /* 0x000fc80000000014 */
[----:B------:R-:W-:-:S04]  /*04b0*/  FFMA R28, R23, R23, R20 ;  /* 0x00000017171c7223 */ /* 0x000fc80000000014 */
[----:B------:R0:W1:Y:S01]  /*04c0*/  MUFU.RSQ R23, R28 ;  /* 0x0000001c00177308 */ /* 0x0000620000001400 */
[----:B------:R-:W-:-:S04]  /*04d0*/  IADD3 R20, PT, PT, R28, -0xd000000, RZ ;  /* 0xf30000001c147810 */ /* 0x000fc80007ffe0ff */
[----:B------:R-:W-:-:S13]  /*04e0*/  ISETP.GT.U32.AND P0, PT, R20, 0x727fffff, PT ;  /* 0x727fffff1400780c */ /* 0x000fda0003f04070 */
[----:B01----:R-:W-:Y:S05]  /*04f0*/  @!P0 BRA `(.L_x_6) ;  /* 0x0000000000148947 */ /* 0x003fea0003800000 */
[----:B------:R-:W-:Y:S02]  /*0500*/  MOV R20, R28 ;  /* 0x0000001c00147202 */ /* 0x000fe40000000f00 */
[----:B------:R-:W-:-:S07]  /*0510*/  MOV R30, 0x530 ;  /* 0x00000530001e7802 */ /* 0x000fce0000000f00 */
[----:B------:R-:W-:Y:S05]  /*0520*/  CALL.REL.NOINC `($__internal_0_$__cuda_sm20_sqrt_rn_f32_slowpath) ;  /* 0x0000001800c47944 */ /* 0x000fea0003c00000 */
[----:B------:R-:W-:Y:S01]  /*0530*/  MOV R21, R22 ;  /* 0x0000001600157202 */ /* 0x000fe20000000f00 */
[----:B------:R-:W-:Y:S06]  /*0540*/  BRA `(.L_x_7) ;  /* 0x0000000000107947 */ /* 0x000fec0003800000 */
.L_x_6:
[----:B------:R-:W-:Y:S01]  /*0550*/  FMUL.FTZ R21, R28, R23 ;  /* 0x000000171c157220 */ /* 0x000fe20000410000 */
[----:B------:R-:W-:-:S03]  /*0560*/  FMUL.FTZ R22, R23, 0.5 ;  /* 0x3f00000017167820 */ /* 0x000fc60000410000 */
[----:B------:R-:W-:-:S04]  /*0570*/  FFMA R20, -R21, R21, R28 ;  /* 0x0000001515147223 */ /* 0x000fc8000000011c */
[----:B------:R-:W-:-:S07]  /*0580*/  FFMA R21, R20, R22, R21 ;  /* 0x0000001614157223 */ /* 0x000fce0000000015 */
.L_x_7:
[----:B------:R-:W-:Y:S05]  /*0590*/  BSYNC.RECONVERGENT B2 ;  /* 0x0000000000027941 */ /* 0x000fea0003800200 */
.L_x_5:
[----:B------:R-:W0:Y:S01]  /*05a0*/  LDC R27, c[0x0][0x394] ;  /* 0x0000e500ff1b7b82 */ /* 0x000e220000000800 */
[----:B------:R-:W-:Y:S01]  /*05b0*/  BSSY.RECONVERGENT B2, `(.L_x_8) ;  /* 0x000000c000027945 */ /* 0x000fe20003800200 */
[----:B0-----:R-:W0:Y:S08]  /*05c0*/  MUFU.RCP R20, R27 ;  /* 0x0000001b00147308 */ /* 0x001e300000001000 */
[----:B------:R-:W1:Y:S01]  /*05d0*/  FCHK P0, R21, R27 ;  /* 0x0000001b15007302 */ /* 0x000e620000000000 */
[----:B0-----:R-:W-:-:S04]  /*05e0*/  FFMA R23, R20, -R27, 1 ;  /* 0x3f80000014177423 */ /* 0x001fc8000000081b */
[----:B------:R-:W-:-:S04]  /*05f0*/  FFMA R20, R20, R23, R20 ;  /* 0x0000001714147223 */ /* 0x000fc80000000014 */
[----:B------:R-:W-:-:S04]  /*0600*/  FFMA R22, R20, R21, RZ ;  /* 0x0000001514167223 */ /* 0x000fc800000000ff */
[----:B------:R-:W-:-:S04]  /*0610*/  FFMA R23, R22, -R27, R21 ;  /* 0x8000001b16177223 */ /* 0x000fc80000000015 */
[----:B------:R-:W-:Y:S01]  /*0620*/  FFMA R20, R20, R23, R22 ;  /* 0x0000001714147223 */ /* 0x000fe20000000016 */
[----:B-1----:R-:W-:Y:S06]  /*0630*/  @!P0 BRA `(.L_x_9) ;  /* 0x00000000000c8947 */ /* 0x002fec0003800000 */
[----:B------:R-:W-:-:S07]  /*0640*/  MOV R22, 0x660 ;  /* 0x0000066000167802 */ /* 0x000fce0000000f00 */
[----:B------:R-:W-:Y:S05]  /*0650*/  CALL.REL.NOINC `($__internal_1_$__cuda_sm3x_div_rn_noftz_f32_slowpath) ;  /* 0x0000001800d47944 */ /* 0x000fea0003c00000 */
[----:B------:R-:W-:-:S07]  /*0660*/  IMAD.MOV.U32 R20, RZ, RZ, R27 ;  /* 0x000000ffff147224 */ /* 0x000fce00078e001b */
.L_x_9:
[----:B------:R-:W-:Y:S05]  /*0670*/  BSYNC.RECONVERGENT B2 ;  /* 0x0000000000027941 */ /* 0x000fea0003800200 */
.L_x_8:
[----:B------:R-:W-:Y:S01]  /*0680*/  FADD R20, -R20, 1 ;  /* 0x3f80000014147421 */ /* 0x000fe20000000100 */
[----:B------:R-:W-:Y:S01]  /*0690*/  HFMA2 R28, -RZ, RZ, 0, 0 ;  /* 0x00000000ff1c7431 */ /* 0x000fe200000001ff */
[----:B------:R-:W-:-:S04]  /*06a0*/  MOV R22, RZ ;  /* 0x000000ff00167202 */ /* 0x000fc80000000f00 */
[----:B------:R-:W0:Y:S02]  /*06b0*/  F2F.F64.F32 R20, R20 ;  /* 0x0000001400147310 */ /* 0x000e240000201800 */
[----:B0-----:R-:W-:Y:S01]  /*06c0*/  DSETP.MAX.AND P0, P1, RZ, R20, PT ;  /* 0x00000014ff00722a */ /* 0x001fe2000390f000 */
[----:B------:R-:W-:Y:S01]  /*06d0*/  MOV R23, R21 ;  /* 0x0000001500177202 */ /* 0x000fe20000000f00 */
[----:B------:R-:W-:Y:S02]  /*06e0*/  IMAD.MOV.U32 R29, RZ, RZ, R20 ;  /* 0x000000ffff1d7224 */ /* 0x000fe400078e0014 */
[----:B------:R-:W0:Y:S02]  /*06f0*/  LDC.64 R20, c[0x0][0x3c8] ;  /* 0x0000f200ff147b82 */ /* 0x000e240000000a00 */
[----:B------:R-:W-:Y:S02]  /*0700*/  FSEL R27, R22, R23, P0 ;  /* 0x00000017161b7208 */ /* 0x000fe40000000000 */
[----:B------:R-:W-:-:S06]  /*0710*/  SEL R28, R28, R29, P0 ;  /* 0x0000001d1c1c7207 */ /* 0x000fcc0000000000 */
[----:B------:R-:W-:Y:S02]  /*0720*/  @P1 LOP3.LUT R27, R23, 0x80000, RZ, 0xfc, !PT ;  /* 0x00080000171b1812 */ /* 0x000fe400078efcff */
[----:B------:R-:W1:Y:S02]  /*0730*/  LDC.64 R22, c[0x0][0x3c0] ;  /* 0x0000f000ff167b82 */ /* 0x000e640000000a00 */
[----:B------:R-:W-:-:S04]  /*0740*/  MOV R29, R27 ;  /* 0x0000001b001d7202 */ /* 0x000fc80000000f00 */
[----:B------:R-:W2:Y:S02]  /*0750*/  F2F.F32.F64 R31, R28 ;  /* 0x0000001c001f7310 */ /* 0x000ea40000301000 */
[----:B--2---:R-:W-:-:S13]  /*0760*/  FSETP.GT.AND P0, PT, R31, RZ, PT ;  /* 0x000000ff1f00720b */ /* 0x004fda0003f04000 */
[----:B------:R-:W-:-:S05]  /*0770*/  @P0 IADD3 R27, PT, PT, R7, R8, RZ ;  /* 0x00000008071b0210 */ /* 0x000fca0007ffe0ff */
[----:B-1----:R-:W-:-:S04]  /*0780*/  @P0 IMAD.WIDE R22, R27, 0x4, R22 ;  /* 0x000000041b160825 */ /* 0x002fc800078e0216 */
[----:B0-----:R-:W-:Y:S01]  /*0790*/  @P0 IMAD.WIDE R20, R27, 0x4, R20 ;  /* 0x000000041b140825 */ /* 0x001fe200078e0214 */
[----:B------:R0:W-:Y:S04]  /*07a0*/  @P0 STG.E desc[UR6][R22.64], R3 ;  /* 0x0000000316000986 */ /* 0x0001e8000c101906 */
[----:B------:R1:W-:Y:S04]  /*07b0*/  @P0 STG.E desc[UR6][R20.64], R31 ;  /* 0x0000001f14000986 */ /* 0x0003e8000c101906 */
[----:B------:R-:W2:Y:S04]  /*07c0*/  LDG.E R30, desc[UR6][R18.64+0x10] ;  /* 0x00001006121e7981 */ /* 0x000ea8000c1e1900 */
[----:B------:R-:W3:Y:S04]  /*07d0*/  LDG.E R27, desc[UR6][R18.64+0xc] ;  /* 0x00000c06121b7981 */ /* 0x000ee8000c1e1900 */
[----:B------:R-:W4:Y:S01]  /*07e0*/  LDG.E R29, desc[UR6][R18.64+0x14] ;  /* 0x00001406121d7981 */ /* 0x000f22000c1e1900 */
[----:B------:R-:W-:Y:S01]  /*07f0*/  BSSY.RECONVERGENT B2, `(.L_x_10) ;  /* 0x0000015000027945 */ /* 0x000fe20003800200 */
[----:B------:R-:W-:-:S02]  /*0800*/  @P0 VIADD R8, R8, 0x1 ;  /* 0x0000000108080836 */ /* 0x000fc40000000000 */
[----:B--2---:R-:W-:Y:S01]  /*0810*/  FADD R30, R5, -R30 ;  /* 0x8000001e051e7221 */ /* 0x004fe20000000000 */
[----:B---3--:R-:W-:-:S03]  /*0820*/  FADD R27, R6, -R27 ;  /* 0x8000001b061b7221 */ /* 0x008fc60000000000 */
[----:B------:R-:W-:Y:S01]  /*0830*/  FMUL R30, R30, R30 ;  /* 0x0000001e1e1e7220 */ /* 0x000fe20000400000 */
[----:B----4-:R-:W-:-:S03]  /*0840*/  FADD R29, R4, -R29 ;  /* 0x8000001d041d7221 */ /* 0x010fc60000000000 */
[----:B------:R-:W-:-:S04]  /*0850*/  FFMA R30, R27, R27, R30 ;  /* 0x0000001b1b1e7223 */ /* 0x000fc8000000001e */
[----:B------:R-:W-:-:S04]  /*0860*/  FFMA R30, R29, R29, R30 ;  /* 0x0000001d1d1e7223 */ /* 0x000fc8000000001e */
[----:B0-----:R1:W0:Y:S01]  /*0870*/  MUFU.RSQ R23, R30 ;  /* 0x0000001e00177308 */ /* 0x0012220000001400 */
        /* <DEDUP_REMOVED lines=8> */
.L_x_11:
[----:B------:R-:W-:Y:S01]  /*0900*/  FMUL.FTZ R21, R30, R23 ;  /* 0x000000171e157220 */ /* 0x000fe20000410000 */
[----:B------:R-:W-:-:S03]  /*0910*/  FMUL.FTZ R19, R23, 0.5 ;  /* 0x3f00000017137820 */ /* 0x000fc60000410000 */
[----:B------:R-:W-:-:S04]  /*0920*/  FFMA R18, -R21, R21, R30 ;  /* 0x0000001515127223 */ /* 0x000fc8000000011e */
[----:B------:R-:W-:-:S07]  /*0930*/  FFMA R21, R18, R19, R21 ;  /* 0x0000001312157223 */ /* 0x000fce0000000015 */
.L_x_12:
[----:B------:R-:W-:Y:S05]  /*0940*/  BSYNC.RECONVERGENT B2 ;  /* 0x0000000000027941 */ /* 0x000fea0003800200 */
.L_x_10:
        /* <DEDUP_REMOVED lines=12> */
[----:B------:R-:W-:-:S07]  /*0a10*/  MOV R18, R27 ;  /* 0x0000001b00127202 */ /* 0x000fce0000000f00 */
.L_x_14:
[----:B------:R-:W-:Y:S05]  /*0a20*/  BSYNC.RECONVERGENT B2 ;  /* 0x0000000000027941 */ /* 0x000fea0003800200 */
.L_x_13:
[----:B------:R-:W-:Y:S01]  /*0a30*/  FADD R18, -R18, 1 ;  /* 0x3f80000012127421 */ /* 0x000fe20000000100 */
[----:B------:R-:W-:Y:S02]  /*0a40*/  IMAD.MOV.U32 R20, RZ, RZ, RZ ;  /* 0x000000ffff147224 */ /* 0x000fe400078e00ff */
[----:B------:R-:W-:Y:S01]  /*0a50*/  HFMA2 R28, -RZ, RZ, 0, 0 ;  /* 0x00000000ff1c7431 */ /* 0x000fe200000001ff */
[----:B------:R-:W-:Y:S02]  /*0a60*/  IADD3 R31, PT, PT, R2, 0x6, RZ ;  /* 0x00000006021f7810 */ /* 0x000fe40007ffe0ff */
[----:B------:R-:W0:Y:S02]  /*0a70*/  F2F.F64.F32 R18, R18 ;  /* 0x0000001200127310 */ /* 0x000e240000201800 */
[----:B0-----:R-:W-:Y:S01]  /*0a80*/  DSETP.MAX.AND P0, P1, RZ, R18, PT ;  /* 0x00000012ff00722a */ /* 0x001fe2000390f000 */
[----:B------:R-:W-:Y:S02]  /*0a90*/  MOV R21, R19 ;  /* 0x0000001300157202 */ /* 0x000fe40000000f00 */
[----:B------:R-:W-:-:S02]  /*0aa0*/  MOV R29, R18 ;  /* 0x00000012001d7202 */ /* 0x000fc40000000f00 */
[----:B------:R-:W0:Y:S01]  /*0ab0*/  LDC.64 R18, c[0x0][0x3c8] ;  /* 0x0000f200ff127b82 */ /* 0x000e220000000a00 */
[----:B------:R-:W-:Y:S02]  /*0ac0*/  FSEL R23, R20, R21, P0 ;  /* 0x0000001514177208 */ /* 0x000fe40000000000 */
[----:B------:R-:W-:-:S06]  /*0ad0*/  SEL R28, R28, R29, P0 ;  /* 0x0000001d1c1c7207 */ /* 0x000fcc0000000000 */
[----:B------:R-:W-:Y:S02]  /*0ae0*/  @P1 LOP3.LUT R23, R21, 0x80000, RZ, 0xfc, !PT ;  /* 0x0008000015171812 */ /* 0x000fe400078efcff */
[----:B------:R-:W1:Y:S03]  /*0af0*/  LDC.64 R20, c[0x0][0x3a8] ;  /* 0x0000ea00ff147b82 */ /* 0x000e660000000a00 */
[----:B------:R-:W-:-:S04]  /*0b00*/  IMAD.MOV.U32 R29, RZ, RZ, R23 ;  /* 0x000000ffff1d7224 */ /* 0x000fc800078e0017 */
[----:B------:R-:W2:Y:S01]  /*0b10*/  F2F.F32.F64 R33, R28 ;  /* 0x0000001c00217310 */ /* 0x000ea20000301000 */
[----:B------:R-:W3:Y:S01]  /*0b20*/  LDC.64 R22, c[0x0][0x3c0] ;  /* 0x0000f000ff167b82 */ /* 0x000ee20000000a00 */
[----:B--2---:R-:W-:Y:S01]  /*0b30*/  FSETP.GT.AND P0, PT, R33, RZ, PT ;  /* 0x000000ff2100720b */ /* 0x004fe20003f04000 */
[----:B-1----:R-:W-:-:S12]  /*0b40*/  IMAD.WIDE.U32 R20, R31, 0x4, R20 ;  /* 0x000000041f147825 */ /* 0x002fd800078e0014 */
[----:B------:R-:W-:Y:S02]  /*0b50*/  @P0 IADD3 R35, PT, PT, R7, R8, RZ ;  /* 0x0000000807230210 */ /* 0x000fe40007ffe0ff */
[----:B------:R-:W-:-:S03]  /*0b60*/  @P0 IADD3 R27, PT, PT, R3, 0x1, RZ ;  /* 0x00000001031b0810 */ /* 0x000fc60007ffe0ff */
[----:B---3--:R-:W-:-:S04]  /*0b70*/  @P0 IMAD.WIDE R22, R35, 0x4, R22 ;  /* 0x0000000423160825 */ /* 0x008fc800078e0216 */
[----:B0-----:R-:W-:Y:S01]  /*0b80*/  @P0 IMAD.WIDE R18, R35, 0x4, R18 ;  /* 0x0000000423120825 */ /* 0x001fe200078e0212 */
[----:B------:R0:W-:Y:S04]  /*0b90*/  @P0 STG.E desc[UR6][R22.64], R27 ;  /* 0x0000001b16000986 */ /* 0x0001e8000c101906 */
[----:B------:R1:W-:Y:S04]  /*0ba0*/  @P0 STG.E desc[UR6][R18.64], R33 ;  /* 0x0000002112000986 */ /* 0x0003e8000c101906 */
[----:B------:R-:W2:Y:S04]  /*0bb0*/  LDG.E R28, desc[UR6][R20.64+0x4] ;  /* 0x00000406141c7981 */ /* 0x000ea8000c1e1900 */
[----:B------:R-:W3:Y:S04]  /*0bc0*/  LDG.E R29, desc[UR6][R20.64] ;  /* 0x00000006141d7981 */ /* 0x000ee8000c1e1900 */
[----:B------:R-:W4:Y:S01]  /*0bd0*/  LDG.E R31, desc[UR6][R20.64+0x8] ;  /* 0x00000806141f7981 */ /* 0x000f22000c1e1900 */
[----:B------:R-:W-:Y:S01]  /*0be0*/  BSSY.RECONVERGENT B2, `(.L_x_15) ;  /* 0x0000015000027945 */ /* 0x000fe20003800200 */
[----:B------:R-:W-:Y:S01]  /*0bf0*/  @P0 IADD3 R8, PT, PT, R8, 0x1, RZ ;  /* 0x0000000108080810 */ /* 0x000fe20007ffe0ff */
[----:B--2---:R-:W-:Y:S01]  /*0c00*/  FADD R28, R5, -R28 ;  /* 0x8000001c051c7221 */ /* 0x004fe20000000000 */
[----:B---3--:R-:W-:-:S03]  /*0c10*/  FADD R29, R6, -R29 ;  /* 0x8000001d061d7221 */ /* 0x008fc60000000000 */
[----:B------:R-:W-:Y:S01]  /*0c20*/  FMUL R28, R28, R28 ;  /* 0x0000001c1c1c7220 */ /* 0x000fe20000400000 */
[----:B----4-:R-:W-:-:S03]  /*0c30*/  FADD R31, R4, -R31 ;  /* 0x8000001f041f7221 */ /* 0x010fc60000000000 */
[----:B------:R-:W-:-:S04]  /*0c40*/  FFMA R28, R29, R29, R28 ;  /* 0x0000001d1d1c7223 */ /* 0x000fc8000000001c */
[----:B------:R-:W-:-:S04]  /*0c50*/  FFMA R28, R31, R31, R28 ;  /* 0x0000001f1f1c7223 */ /* 0x000fc8000000001c */
[----:B0-----:R-:W-:Y:S01]  /*0c60*/  VIADD R22, R28, 0xf3000000 ;  /* 0xf30000001c167836 */ /* 0x001fe20000000000 */
[----:B-1----:R0:W1:Y:S04]  /*0c70*/  MUFU.RSQ R19, R28 ;  /* 0x0000001c00137308 */ /* 0x0020680000001400 */
[----:B------:R-:W-:-:S13]  /*0c80*/  ISETP.GT.U32.AND P1, PT, R22, 0x727fffff, PT ;  /* 0x727fffff1600780c */ /* 0x000fda0003f24070 */
[----:B01----:R-:W-:Y:S05]  /*0c90*/  @!P1 BRA `(.L_x_16) ;  /* 0x0000000000149947 */ /* 0x003fea0003800000 */
[----:B------:R-:W-:Y:S02]  /*0ca0*/  MOV R20, R28 ;  /* 0x0000001c00147202 */ /* 0x000fe40000000f00 */
[----:B------:R-:W-:-:S07]  /*0cb0*/  MOV R30, 0xcd0 ;  /* 0x00000cd0001e7802 */ /* 0x000fce0000000f00 */
[----:B------:R-:W-:Y:S05]  /*0cc0*/  CALL.REL.NOINC `($__internal_0_$__cuda_sm20_sqrt_rn_f32_slowpath) ;  /* 0x0000001000dc7944 */ /* 0x000fea0003c00000 */
[----:B------:R-:W-:Y:S01]  /*0cd0*/  MOV R21, R22 ;  /* 0x0000001600157202 */ /* 0x000fe20000000f00 */
[----:B------:R-:W-:Y:S06]  /*0ce0*/  BRA `(.L_x_17) ;  /* 0x0000000000107947 */ /* 0x000fec0003800000 */
.L_x_16:
[----:B------:R-:W-:Y:S01]  /*0cf0*/  FMUL.FTZ R21, R28, R19 ;  /* 0x000000131c157220 */ /* 0x000fe20000410000 */
[----:B------:R-:W-:-:S03]  /*0d00*/  FMUL.FTZ R19, R19, 0.5 ;  /* 0x3f00000013137820 */ /* 0x000fc60000410000 */
[----:B------:R-:W-:-:S04]  /*0d10*/  FFMA R18, -R21, R21, R28 ;  /* 0x0000001515127223 */ /* 0x000fc8000000011c */
[----:B------:R-:W-:-:S07]  /*0d20*/  FFMA R21, R18, R19, R21 ;  /* 0x0000001312157223 */ /* 0x000fce0000000015 */
.L_x_17:
[----:B------:R-:W-:Y:S05]  /*0d30*/  BSYNC.RECONVERGENT B2 ;  /* 0x0000000000027941 */ /* 0x000fea0003800200 */
.L_x_15:
        /* <DEDUP_REMOVED lines=13> */
.L_x_19:
[----:B------:R-:W-:Y:S05]  /*0e10*/  BSYNC.RECONVERGENT B2 ;  /* 0x0000000000027941 */ /* 0x000fea0003800200 */
.L_x_18:
[----:B------:R-:W-:Y:S01]  /*0e20*/  FADD R18, -R18, 1 ;  /* 0x3f80000012127421 */ /* 0x000fe20000000100 */
[----:B------:R-:W-:Y:S01]  /*0e30*/  HFMA2 R28, -RZ, RZ, 0, 0 ;  /* 0x00000000ff1c7431 */ /* 0x000fe200000001ff */
[----:B------:R-:W-:Y:S02]  /*0e40*/  MOV R20, RZ ;  /* 0x000000ff00147202 */ /* 0x000fe40000000f00 */
[----:B------:R-:W-:Y:S02]  /*0e50*/  IADD3 R31, PT, PT, R2, 0x9, RZ ;  /* 0x00000009021f7810 */ /* 0x000fe40007ffe0ff */
[----:B------:R-:W0:Y:S02]  /*0e60*/  F2F.F64.F32 R18, R18 ;  /* 0x0000001200127310 */ /* 0x000e240000201800 */
[----:B0-----:R-:W-:Y:S01]  /*0e70*/  DSETP.MAX.AND P0, P1, RZ, R18, PT ;  /* 0x00000012ff00722a */ /* 0x001fe2000390f000 */
[----:B------:R-:W-:Y:S01]  /*0e80*/  MOV R21, R19 ;  /* 0x0000001300157202 */ /* 0x000fe20000000f00 */
[----:B------:R-:W-:-:S02]  /*0e90*/  IMAD.MOV.U32 R29, RZ, RZ, R18 ;  /* 0x000000ffff1d7224 */ /* 0x000fc400078e0012 */
[----:B------:R-:W0:Y:S02]  /*0ea0*/  LDC.64 R18, c[0x0][0x3c0] ;  /* 0x0000f000ff127b82 */ /* 0x000e240000000a00 */
[----:B------:R-:W-:Y:S02]  /*0eb0*/  FSEL R23, R20, R21, P0 ;  /* 0x0000001514177208 */ /* 0x000fe40000000000 */
[----:B------:R-:W-:-:S06]  /*0ec0*/  SEL R28, R28, R29, P0 ;  /* 0x0000001d1c1c7207 */ /* 0x000fcc0000000000 */
[----:B------:R-:W-:Y:S02]  /*0ed0*/  @P1 LOP3.LUT R23, R21, 0x80000, RZ, 0xfc, !PT ;  /* 0x0008000015171812 */ /* 0x000fe400078efcff */
[----:B------:R-:W1:Y:S02]  /*0ee0*/  LDC.64 R20, c[0x0][0x3c8] ;  /* 0x0000f200ff147b82 */ /* 0x000e640000000a00 */
[----:B------:R-:W-:-:S04]  /*0ef0*/  MOV R29, R23 ;  /* 0x00000017001d7202 */ /* 0x000fc80000000f00 */
[----:B------:R-:W2:Y:S02]  /*0f00*/  F2F.F32.F64 R33, R28 ;  /* 0x0000001c00217310 */ /* 0x000ea40000301000 */
[----:B------:R-:W3:Y:S01]  /*0f10*/  LDC.64 R22, c[0x0][0x3a8] ;  /* 0x0000ea00ff167b82 */ /* 0x000ee20000000a00 */
[----:B--2---:R-:W-:Y:S01]  /*0f20*/  FSETP.GT.AND P0, PT, R33, RZ, PT ;  /* 0x000000ff2100720b */ /* 0x004fe20003f04000 */
[----:B---3--:R-:W-:-:S12]  /*0f30*/  IMAD.WIDE.U32 R22, R31, 0x4, R22 ;  /* 0x000000041f167825 */ /* 0x008fd800078e0016 */
[----:B------:R-:W-:Y:S01]  /*0f40*/  @P0 IADD3 R35, PT, PT, R7, R8, RZ ;  /* 0x0000000807230210 */ /* 0x000fe20007ffe0ff */
[----:B------:R-:W-:-:S04]  /*0f50*/  @P0 VIADD R27, R3, 0x2 ;  /* 0x00000002031b0836 */ /* 0x000fc80000000000 */
[----:B0-----:R-:W-:-:S04]  /*0f60*/  @P0 IMAD.WIDE R18, R35, 0x4, R18 ;  /* 0x0000000423120825 */ /* 0x001fc800078e0212 */
[----:B-1----:R-:W-:Y:S01]  /*0f70*/  @P0 IMAD.WIDE R20, R35, 0x4, R20 ;  /* 0x0000000423140825 */ /* 0x002fe200078e0214 */
        /* <DEDUP_REMOVED lines=20> */
[----:B------:R-:W-:Y:S01]  /*10c0*/  IMAD.MOV.U32 R21, RZ, RZ, R22 ;  /* 0x000000ffff157224 */ /* 0x000fe200078e0016 */
[----:B------:R-:W-:Y:S06]  /*10d0*/  BRA `(.L_x_22) ;  /* 0x0000000000107947 */ /* 0x000fec0003800000 */
.L_x_21:
[----:B------:R-:W-:Y:S01]  /*10e0*/  FMUL.FTZ R21, R28, R19 ;  /* 0x000000131c157220 */ /* 0x000fe20000410000 */
[----:B------:R-:W-:-:S03]  /*10f0*/  FMUL.FTZ R18, R19, 0.5 ;  /* 0x3f00000013127820 */ /* 0x000fc60000410000 */
[----:B------:R-:W-:-:S04]  /*1100*/  FFMA R2, -R21, R21, R28 ;  /* 0x0000001515027223 */ /* 0x000fc8000000011c */
[----:B------:R-:W-:-:S07]  /*1110*/  FFMA R21, R2, R18, R21 ;  /* 0x0000001202157223 */ /* 0x000fce0000000015 */
.L_x_22:
[----:B------:R-:W-:Y:S05]  /*1120*/  BSYNC.RECONVERGENT B2 ;  /* 0x0000000000027941 */ /* 0x000fea0003800200 */
.L_x_20:
        /* <DEDUP_REMOVED lines=13> */
.L_x_24:
[----:B------:R-:W-:Y:S05]  /*1200*/  BSYNC.RECONVERGENT B2 ;  /* 0x0000000000027941 */ /* 0x000fea0003800200 */
.L_x_23:
[----:B------:R-:W-:Y:S01]  /*1210*/  FADD R2, -R2, 1 ;  /* 0x3f80000002027421 */ /* 0x000fe20000000100 */
[----:B------:R-:W-:Y:S01]  /*1220*/  MOV R20, RZ ;  /* 0x000000ff00147202 */ /* 0x000fe20000000f00 */
[----:B------:R-:W-:Y:S02]  /*1230*/  IMAD.MOV.U32 R22, RZ, RZ, RZ ;  /* 0x000000ffff167224 */ /* 0x000fe400078e00ff */
[----:B------:R-:W0:Y:S02]  /*1240*/  F2F.F64.F32 R18, R2 ;  /* 0x0000000200127310 */ /* 0x000e240000201800 */
[----:B0-----:R-:W-:Y:S01]  /*1250*/  DSETP.MAX.AND P0, P1, RZ, R18, PT ;  /* 0x00000012ff00722a */ /* 0x001fe2000390f000 */
[----:B------:R-:W-:-:S05]  /*1260*/  MOV R21, R19 ;  /* 0x0000001300157202 */ /* 0x000fca0000000f00 */
[----:B------:R-:W-:Y:S02]  /*1270*/  FSEL R23, R20, R21, P0 ;  /* 0x0000001514177208 */ /* 0x000fe40000000000 */
[----:B------:R-:W-:Y:S02]  /*1280*/  SEL R22, R22, R18, P0 ;  /* 0x0000001216167207 */ /* 0x000fe40000000000 */
[----:B------:R-:W0:Y:S04]  /*1290*/  LDC.64 R18, c[0x0][0x3c8] ;  /* 0x0000f200ff127b82 */ /* 0x000e280000000a00 */
[----:B------:R-:W-:-:S04]  /*12a0*/  @P1 LOP3.LUT R23, R21, 0x80000, RZ, 0xfc, !PT ;  /* 0x0008000015171812 */ /* 0x000fc800078efcff */
[----:B------:R-:W1:Y:S02]  /*12b0*/  LDC.64 R20, c[0x0][0x3c0] ;  /* 0x0000f000ff147b82 */ /* 0x000e640000000a00 */
[----:B------:R-:W2:Y:S02]  /*12c0*/  F2F.F32.F64 R23, R22 ;  /* 0x0000001600177310 */ /* 0x000ea40000301000 */
[----:B--2---:R-:W-:-:S13]  /*12d0*/  FSETP.GT.AND P0, PT, R23, RZ, PT ;  /* 0x000000ff1700720b */ /* 0x004fda0003f04000 */
[----:B------:R-:W-:Y:S01]  /*12e0*/  @P0 IADD3 R29, PT, PT, R7, R8, RZ ;  /* 0x00000008071d0210 */ /* 0x000fe20007ffe0ff */
[----:B------:R-:W-:Y:S01]  /*12f0*/  @P0 VIADD R8, R8, 0x1 ;  /* 0x0000000108080836 */ /* 0x000fe20000000000 */
[C---:B------:R-:W-:Y:S02]  /*1300*/  @P0 IADD3 R27, PT, PT, R3.reuse, 0x3, RZ ;  /* 0x00000003031b0810 */ /* 0x040fe40007ffe0ff */
[----:B------:R-:W-:Y:S01]  /*1310*/  IADD3 R3, PT, PT, R3, 0x4, RZ ;  /* 0x0000000403037810 */ /* 0x000fe20007ffe0ff */
[----:B-1----:R-:W-:-:S03]  /*1320*/  @P0 IMAD.WIDE R20, R29, 0x4, R20 ;  /* 0x000000041d140825 */ /* 0x002fc600078e0214 */
[----:B------:R-:W-:Y:S01]  /*1330*/  ISETP.NE.AND P1, PT, R3, R16, PT ;  /* 0x000000100300720c */ /* 0x000fe20003f25270 */
[----:B0-----:R-:W-:Y:S01]  /*1340*/  @P0 IMAD.WIDE R18, R29, 0x4, R18 ;  /* 0x000000041d120825 */ /* 0x001fe200078e0212 */
[----:B------:R0:W-:Y:S04]  /*1350*/  @P0 STG.E desc[UR6][R20.64], R27 ;  /* 0x0000001b14000986 */ /* 0x0001e8000c101906 */
[----:B------:R0:W-:Y:S07]  /*1360*/  @P0 STG.E desc[UR6][R18.64], R23 ;  /* 0x0000001712000986 */ /* 0x0001ee000c101906 */
[----:B------:R-:W-:Y:S05]  /*1370*/  @P1 BRA `(.L_x_25) ;  /* 0xfffffff0001c1947 */ /* 0x000fea000383ffff */
[----:B0-----:R-:W-:-:S07]  /*1380*/  MOV R23, R16 ;  /* 0x0000001000177202 */ /* 0x001fce0000000f00 */
.L_x_4:
[----:B------:R-:W-:-:S13]  /*1390*/  ISETP.NE.AND P0, PT, R24, RZ, PT ;  /* 0x000000ff1800720c */ /* 0x000fda0003f05270 */
[----:B------:R-:W-:Y:S05]  /*13a0*/  @!P0 BRA `(.L_x_26) ;  /* 0x0000000800ec8947 */ /* 0x000fea0003800000 */
[----:B------:R-:W-:-:S13]  /*13b0*/  ISETP.NE.AND P0, PT, R24, 0x1, PT ;  /* 0x000000011800780c */ /* 0x000fda0003f05270 */
[----:B------:R-:W-:Y:S05]  /*13c0*/  @!P0 BRA `(.L_x_27) ;  /* 0x0000000400e88947 */ /* 0x000fea0003800000 */
[----:B------:R-:W0:Y:S01]  /*13d0*/  LDC.64 R2, c[0x0][0x3a8] ;  /* 0x0000ea00ff027b82 */ /* 0x000e220000000a00 */
        /* <DEDUP_REMOVED lines=16> */
[----:B------:R-:W-:-:S07]  /*14e0*/  MOV R30, 0x1500 ;  /* 0x00001500001e7802 */ /* 0x000fce0000000f00 */
[----:B------:R-:W-:Y:S05]  /*14f0*/  CALL.REL.NOINC `($__internal_0_$__cuda_sm20_sqrt_rn_f32_slowpath) ;  /* 0x0000000800d07944 */ /* 0x000fea0003c00000 */
[----:B------:R-:W-:Y:S01]  /*1500*/  MOV R21, R22 ;  /* 0x0000001600157202 */ /* 0x000fe20000000f00 */
[----:B------:R-:W-:Y:S06]  /*1510*/  BRA `(.L_x_30) ;  /* 0x0000000000107947 */ /* 0x000fec0003800000 */
.L_x_29:
[----:B------:R-:W-:Y:S01]  /*1520*/  FMUL.FTZ R21, R20, R19 ;  /* 0x0000001314157220 */ /* 0x000fe20000410000 */
[----:B------:R-:W-:-:S03]  /*1530*/  FMUL.FTZ R19, R19, 0.5 ;  /* 0x3f00000013137820 */ /* 0x000fc60000410000 */
[----:B------:R-:W-:-:S04]  /*1540*/  FFMA R18, -R21, R21, R20 ;  /* 0x0000001515127223 */ /* 0x000fc80000000114 */
[----:B------:R-:W-:-:S07]  /*1550*/  FFMA R21, R18, R19, R21 ;  /* 0x0000001312157223 */ /* 0x000fce0000000015 */
.L_x_30:
[----:B------:R-:W-:Y:S05]  /*1560*/  BSYNC.RECONVERGENT B2 ;  /* 0x0000000000027941 */ /* 0x000fea0003800200 */
.L_x_28:
        /* <DEDUP_REMOVED lines=13> */
.L_x_32:
[----:B------:R-:W-:Y:S05]  /*1640*/  BSYNC.RECONVERGENT B2 ;  /* 0x0000000000027941 */ /* 0x000fea0003800200 */
.L_x_31:
        /* <DEDUP_REMOVED lines=18> */
[----:B------:R-:W-:Y:S04]  /*1770*/  @P0 STG.E desc[UR6][R20.64], R23 ;  /* 0x0000001714000986 */ /* 0x000fe8000c101906 */
        /* <DEDUP_REMOVED lines=12> */
[----:B0-----:R0:W1:Y:S01]  /*1840*/  MUFU.RSQ R19, R22 ;  /* 0x0000001600137308 */ /* 0x0010620000001400 */
        /* <DEDUP_REMOVED lines=8> */
.L_x_34:
[----:B------:R-:W-:Y:S01]  /*18d0*/  FMUL.FTZ R21, R22, R19 ;  /* 0x0000001316157220 */ /* 0x000fe20000410000 */
[----:B------:R-:W-:-:S03]  /*18e0*/  FMUL.FTZ R3, R19, 0.5 ;  /* 0x3f00000013037820 */ /* 0x000fc60000410000 */
[----:B------:R-:W-:-:S04]  /*18f0*/  FFMA R2, -R21, R21, R22 ;  /* 0x0000001515027223 */ /* 0x000fc80000000116 */
[----:B------:R-:W-:-:S07]  /*1900*/  FFMA R21, R2, R3, R21 ;  /* 0x0000000302157223 */ /* 0x000fce0000000015 */
.L_x_35:
[----:B------:R-:W-:Y:S05]  /*1910*/  BSYNC.RECONVERGENT B2 ;  /* 0x0000000000027941 */ /* 0x000fea0003800200 */
.L_x_33:
        /* <DEDUP_REMOVED lines=13> */
.L_x_37:
[----:B------:R-:W-:Y:S05]  /*19f0*/  BSYNC.RECONVERGENT B2 ;  /* 0x0000000000027941 */ /* 0x000fea0003800200 */
.L_x_36:
[----:B------:R-:W-:Y:S01]  /*1a00*/  FADD R2, -R2, 1 ;  /* 0x3f80000002027421 */ /* 0x000fe20000000100 */
[----:B------:R-:W-:Y:S02]  /*1a10*/  IMAD.MOV.U32 R18, RZ, RZ, RZ ;  /* 0x000000ffff127224 */ /* 0x000fe400078e00ff */
[----:B------:R-:W-:-:S03]  /*1a20*/  HFMA2 R20, -RZ, RZ, 0, 0 ;  /* 0x00000000ff147431 */ /* 0x000fc600000001ff */
[----:B------:R-:W0:Y:S02]  /*1a30*/  F2F.F64.F32 R2, R2 ;  /* 0x0000000200027310 */ /* 0x000e240000201800 */
[----:B0-----:R-:W-:Y:S01]  /*1a40*/  DSETP.MAX.AND P0, P1, RZ, R2, PT ;  /* 0x00000002ff00722a */ /* 0x001fe2000390f000 */
[----:B------:R-:W-:Y:S02]  /*1a50*/  MOV R19, R3 ;  /* 0x0000000300137202 */ /* 0x000fe40000000f00 */
[----:B------:R-:W-:Y:S02]  /*1a60*/  MOV R21, R2 ;  /* 0x0000000200157202 */ /* 0x000fe40000000f00 */
[----:B------:R-:W0:Y:S01]  /*1a70*/  LDC.64 R2, c[0x0][0x3c8] ;  /* 0x0000f200ff027b82 */ /* 0x000e220000000a00 */
[----:B------:R-:W-:Y:S02]  /*1a80*/  FSEL R27, R18, R19, P0 ;  /* 0x00000013121b7208 */ /* 0x000fe40000000000 */
[----:B------:R-:W-:-:S06]  /*1a90*/  SEL R20, R20, R21, P0 ;  /* 0x0000001514147207 */ /* 0x000fcc0000000000 */
[----:B------:R-:W-:Y:S02]  /*1aa0*/  @P1 LOP3.LUT R27, R19, 0x80000, RZ, 0xfc, !PT ;  /* 0x00080000131b1812 */ /* 0x000fe400078efcff */
[----:B------:R-:W1:Y:S03]  /*1ab0*/  LDC.64 R18, c[0x0][0x3c0] ;  /* 0x0000f000ff127b82 */ /* 0x000e660000000a00 */
[----:B------:R-:W-:-:S06]  /*1ac0*/  IMAD.MOV.U32 R21, RZ, RZ, R27 ;  /* 0x000000ffff157224 */ /* 0x000fcc00078e001b */
[----:B------:R-:W2:Y:S02]  /*1ad0*/  F2F.F32.F64 R21, R20 ;  /* 0x0000001400157310 */ /* 0x000ea40000301000 */
[----:B--2---:R-:W-:-:S13]  /*1ae0*/  FSETP.GT.AND P0, PT, R21, RZ, PT ;  /* 0x000000ff1500720b */ /* 0x004fda0003f04000 */
[----:B------:R-:W-:Y:S01]  /*1af0*/  @P0 IADD3 R29, PT, PT, R7, R8, RZ ;  /* 0x00000008071d0210 */ /* 0x000fe20007ffe0ff */
[----:B------:R-:W-:Y:S01]  /*1b00*/  @P0 VIADD R8, R8, 0x1 ;  /* 0x0000000108080836 */ /* 0x000fe20000000000 */
[C---:B------:R-:W-:Y:S02]  /*1b10*/  @P0 IADD3 R27, PT, PT, R23.reuse, 0x1, RZ ;  /* 0x00000001171b0810 */ /* 0x040fe40007ffe0ff */
[----:B------:R-:W-:Y:S01]  /*1b20*/  IADD3 R23, PT, PT, R23, 0x2, RZ ;  /* 0x0000000217177810 */ /* 0x000fe20007ffe0ff */
[----:B-1----:R-:W-:-:S04]  /*1b30*/  @P0 IMAD.WIDE R18, R29, 0x4, R18 ;  /* 0x000000041d120825 */ /* 0x002fc800078e0212 */
[----:B0-----:R-:W-:Y:S01]  /*1b40*/  @P0 IMAD.WIDE R2, R29, 0x4, R2 ;  /* 0x000000041d020825 */ /* 0x001fe200078e0202 */
[----:B------:R0:W-:Y:S04]  /*1b50*/  @P0 STG.E desc[UR6][R18.64], R27 ;  /* 0x0000001b12000986 */ /* 0x0001e8000c101906 */
[----:B------:R0:W-:Y:S02]  /*1b60*/  @P0 STG.E desc[UR6][R2.64], R21 ;  /* 0x0000001502000986 */ /* 0x0001e4000c101906 */
.L_x_27:
[----:B------:R-:W1:Y:S02]  /*1b70*/  LDCU UR5, c[0x0][0x38c] ;  /* 0x00007180ff0577ac */ /* 0x000e640008000800 */
[----:B-1----:R-:W-:-:S09]  /*1b80*/  ULOP3.LUT UP0, URZ, UR5, 0x1, URZ, 0xc0, !UPT ;  /* 0x0000000105ff7892 */ /* 0x002fd2000f80c0ff */
[----:B------:R-:W-:Y:S05]  /*1b90*/  BRA.U !UP0, `(.L_x_26) ;  /* 0x0000000108f07547 */ /* 0x000fea000b800000 */
        /* <DEDUP_REMOVED lines=21> */
.L_x_39:
[----:B------:R-:W-:Y:S01]  /*1cf0*/  FMUL.FTZ R21, R20, R5 ;  /* 0x0000000514157220 */ /* 0x000fe20000410000 */
[----:B------:R-:W-:-:S03]  /*1d00*/  FMUL.FTZ R3, R5, 0.5 ;  /* 0x3f00000005037820 */ /* 0x000fc60000410000 */
[----:B------:R-:W-:-:S04]  /*1d10*/  FFMA R2, -R21, R21, R20 ;  /* 0x0000001515027223 */ /* 0x000fc80000000114 */
[----:B------:R-:W-:-:S07]  /*1d20*/  FFMA R21, R2, R3, R21 ;  /* 0x0000000302157223 */ /* 0x000fce0000000015 */
.L_x_40:
[----:B------:R-:W-:Y:S05]  /*1d30*/  BSYNC.RECONVERGENT B2 ;  /* 0x0000000000027941 */ /* 0x000fea0003800200 */
.L_x_38:
        /* <DEDUP_REMOVED lines=13> */
.L_x_42:
[----:B------:R-:W-:Y:S05]  /*1e10*/  BSYNC.RECONVERGENT B2 ;  /* 0x0000000000027941 */ /* 0x000fea0003800200 */
.L_x_41:
        /* <DEDUP_REMOVED lines=15> */
[----:B------:R-:W-:-:S05]  /*1f10*/  @P0 IADD3 R7, PT, PT, R7, R8, RZ ;  /* 0x0000000807070210 */ /* 0x000fca0007ffe0ff */
[----:B-1----:R-:W-:-:S04]  /*1f20*/  @P0 IMAD.WIDE R4, R7, 0x4, R4 ;  /* 0x0000000407040825 */ /* 0x002fc800078e0204 */
[----:B0-----:R-:W-:Y:S01]  /*1f30*/  @P0 IMAD.WIDE R2, R7, 0x4, R2 ;  /* 0x0000000407020825 */ /* 0x001fe200078e0202 */
[----:B------:R1:W-:Y:S04]  /*1f40*/  @P0 STG.E desc[UR6][R4.64], R23 ;  /* 0x0000001704000986 */ /* 0x0003e8000c101906 */
[----:B------:R1:W-:Y:S02]  /*1f50*/  @P0 STG.E desc[UR6][R2.64], R19 ;  /* 0x0000001302000986 */ /* 0x0003e4000c101906 */
.L_x_26:
[----:B------:R-:W-:Y:S05]  /*1f60*/  @P2 BRA `(.L_x_43) ;  /* 0xffffffe000ac2947 */ /* 0x000fea000383ffff */
.L_x_3:
[----:B------:R-:W-:Y:S05]  /*1f70*/  BSYNC.RECONVERGENT B0 ;  /* 0x0000000000007941 */ /* 0x000fea0003800200 */
.L_x_2:
[----:B------:R-:W2:Y:S01]  /*1f80*/  LDCU UR5, c[0x0][0x360] ;  /* 0x00006c00ff0577ac */ /* 0x000ea20008000800 */
[----:B------:R-:W3:Y:S01]  /*1f90*/  LDCU UR8, c[0x0][0x388] ;  /* 0x00007100ff0877ac */ /* 0x000ee20008000800 */
[----:B--2---:R-:W-:-:S04]  /*1fa0*/  IADD3 R14, PT, PT, R14, UR5, RZ ;  /* 0x000000050e0e7c10 */ /* 0x004fc8000fffe0ff */
[----:B---3--:R-:W-:-:S13]  /*1fb0*/  ISETP.GE.AND P0, PT, R14, UR8, PT ;  /* 0x000000080e007c0c */ /* 0x008fda000bf06270 */
[----:B------:R-:W-:Y:S05]  /*1fc0*/  @!P0 BRA `(.L_x_44) ;  /* 0xffffffe000548947 */ /* 0x000fea000383ffff */
.L_x_1:
[----:B-1----:R-:W-:Y:S05]  /*1fd0*/  BSYNC.RECONVERGENT B1 ;  /* 0x0000000000017941 */ /* 0x002fea0003800200 */
.L_x_0:
[----:B------:R-:W1:Y:S01]  /*1fe0*/  LDCU UR5, c[0x0][0x370] ;  /* 0x00006e00ff0577ac */ /* 0x000e620008000800 */
[----:B------:R-:W2:Y:S01]  /*1ff0*/  LDCU UR8, c[0x0][0x380] ;  /* 0x00007000ff0877ac */ /* 0x000ea20008000800 */
[----:B-1----:R-:W-:-:S04]  /*2000*/  UIADD3 UR4, UPT, UPT, UR5, UR4, URZ ;  /* 0x0000000405047290 */ /* 0x002fc8000fffe0ff */
[----:B--2---:R-:W-:-:S09]  /*2010*/  UISETP.GE.AND UP0, UPT, UR4, UR8, UPT ;  /* 0x000000080400728c */ /* 0x004fd2000bf06270 */
[----:B------:R-:W-:Y:S05]  /*2020*/  BRA.U !UP0, `(.L_x_45) ;  /* 0xffffffe108247547 */ /* 0x000fea000b83ffff */
[----:B------:R-:W-:Y:S05]  /*2030*/  EXIT ;  /* 0x000000000000794d */ /* 0x000fea0003800000 */
        .weak           $__internal_0_$__cuda_sm20_sqrt_rn_f32_slowpath
        .type           $__internal_0_$__cuda_sm20_sqrt_rn_f32_slowpath,@function
        .size           $__internal_0_$__cuda_sm20_sqrt_rn_f32_slowpath,($__internal_1_$__cuda_sm3x_div_rn_noftz_f32_slowpath - $__internal_0_$__cuda_sm20_sqrt_rn_f32_slowpath)
$__internal_0_$__cuda_sm20_sqrt_rn_f32_slowpath:
[----:B------:R-:W-:-:S13]  /*2040*/  LOP3.LUT P0, RZ, R20, 0x7fffffff, RZ, 0xc0, !PT ;  /* 0x7fffffff14ff7812 */ /* 0x000fda000780c0ff */
[----:B------:R-:W-:Y:S01]  /*2050*/  @!P0 MOV R21, R20 ;  /* 0x0000001400158202 */ /* 0x000fe20000000f00 */
[----:B------:R-:W-:Y:S06]  /*2060*/  @!P0 BRA `(.L_x_46) ;  /* 0x0000000000408947 */ /* 0x000fec0003800000 */
[----:B------:R-:W-:-:S13]  /*2070*/  FSETP.GEU.FTZ.AND P0, PT, R20, RZ, PT ;  /* 0x000000ff1400720b */ /* 0x000fda0003f1e000 */
[----:B------:R-:W-:Y:S01]  /*2080*/  @!P0 IMAD.MOV.U32 R21, RZ, RZ, 0x7fffffff ;  /* 0x7fffffffff158424 */ /* 0x000fe200078e00ff */
[----:B------:R-:W-:Y:S06]  /*2090*/  @!P0 BRA `(.L_x_46) ;  /* 0x0000000000348947 */ /* 0x000fec0003800000 */
[----:B------:R-:W-:-:S13]  /*20a0*/  FSETP.GTU.FTZ.AND P0, PT, |R20|, +INF , PT ;  /* 0x7f8000001400780b */ /* 0x000fda0003f1c200 */
[----:B------:R-:W-:Y:S01]  /*20b0*/  @P0 FADD.FTZ R21, R20, 1 ;  /* 0x3f80000014150421 */ /* 0x000fe20000010000 */
[----:B------:R-:W-:Y:S06]  /*20c0*/  @P0 BRA `(.L_x_46) ;  /* 0x0000000000280947 */ /* 0x000fec0003800000 */
[----:B------:R-:W-:-:S13]  /*20d0*/  FSETP.NEU.FTZ.AND P0, PT, |R20|, +INF , PT ;  /* 0x7f8000001400780b */ /* 0x000fda0003f1d200 */
[----:B------:R-:W-:-:S04]  /*20e0*/  @P0 FFMA R22, R20, 1.84467440737095516160e+19, RZ ;  /* 0x5f80000014160823 */ /* 0x000fc800000000ff */
[----:B------:R-:W0:Y:S02]  /*20f0*/  @P0 MUFU.RSQ R21, R22 ;  /* 0x0000001600150308 */ /* 0x000e240000001400 */
[----:B0-----:R-:W-:Y:S01]  /*2100*/  @P0 FMUL.FTZ R27, R22, R21 ;  /* 0x00000015161b0220 */ /* 0x001fe20000410000 */
[----:B------:R-:W-:Y:S01]  /*2110*/  @P0 FMUL.FTZ R29, R21, 0.5 ;  /* 0x3f000000151d0820 */ /* 0x000fe20000410000 */
[----:B------:R-:W-:Y:S02]  /*2120*/  @!P0 MOV R21, R20 ;  /* 0x0000001400158202 */ /* 0x000fe40000000f00 */
[----:B------:R-:W-:-:S04]  /*2130*/  @P0 FADD.FTZ R28, -R27, -RZ ;  /* 0x800000ff1b1c0221 */ /* 0x000fc80000010100 */
[----:B------:R-:W-:-:S04]  /*2140*/  @P0 FFMA R28, R27, R28, R22 ;  /* 0x0000001c1b1c0223 */ /* 0x000fc80000000016 */
[----:B------:R-:W-:-:S04]  /*2150*/  @P0 FFMA R28, R28, R29, R27 ;  /* 0x0000001d1c1c0223 */ /* 0x000fc8000000001b */
[----:B------:R-:W-:-:S07]  /*2160*/  @P0 FMUL.FTZ R21, R28, 2.3283064365386962891e-10 ;  /* 0x2f8000001c150820 */ /* 0x000fce0000410000 */
.L_x_46:
[----:B------:R-:W-:Y:S01]  /*2170*/  MOV R22, R21 ;  /* 0x0000001500167202 */ /* 0x000fe20000000f00 */
[----:B------:R-:W-:Y:S01]  /*2180*/  IMAD.MOV.U32 R21, RZ, RZ, 0x0 ;  /* 0x00000000ff157424 */ /* 0x000fe200078e00ff */
[----:B------:R-:W-:-:S04]  /*2190*/  MOV R20, R30 ;  /* 0x0000001e00147202 */ /* 0x000fc80000000f00 */
[----:B------:R-:W-:Y:S05]  /*21a0*/  RET.REL.NODEC R20 `(_Z25build_fuzzy_kpconv_kerneliiiiifPKfS0_S0_PKiS2_PiPf) ;  /* 0xffffffdc14947950 */ /* 0x000fea0003c3ffff */
        .weak           $__internal_1_$__cuda_sm3x_div_rn_noftz_f32_slowpath
        .type           $__internal_1_$__cuda_sm3x_div_rn_noftz_f32_slowpath,@function
        .size           $__internal_1_$__cuda_sm3x_div_rn_noftz_f32_slowpath,(.L_x_164 - $__internal_1_$__cuda_sm3x_div_rn_noftz_f32_slowpath)
$__internal_1_$__cuda_sm3x_div_rn_noftz_f32_slowpath:
[----:B------:R-:W-:Y:S01]  /*21b0*/  SHF.R.U32.HI R27, RZ, 0x17, R0 ;  /* 0x00000017ff1b7819 */ /* 0x000fe20000011600 */
[----:B------:R-:W-:Y:S01]  /*21c0*/  BSSY.RECONVERGENT B3, `(.L_x_47) ;  /* 0x0000063000037945 */ /* 0x000fe20003800200 */
[----:B------:R-:W-:Y:S02]  /*21d0*/  SHF.R.U32.HI R30, RZ, 0x17, R21 ;  /* 0x00000017ff1e7819 */ /* 0x000fe40000011615 */
[----:B------:R-:W-:Y:S02]  /*21e0*/  LOP3.LUT R27, R27, 0xff, RZ, 0xc0, !PT ;  /* 0x000000ff1b1b7812 */ /* 0x000fe400078ec0ff */
[----:B------:R-:W-:Y:S02]  /*21f0*/  LOP3.LUT R30, R30, 0xff, RZ, 0xc0, !PT ;  /* 0x000000ff1e1e7812 */ /* 0x000fe400078ec0ff */
[----:B------:R-:W-:Y:S02]  /*2200*/  IADD3 R29, PT, PT, R27, -0x1, RZ ;  /* 0xffffffff1b1d7810 */ /* 0x000fe40007ffe0ff */
[----:B------:R-:W-:-:S02]  /*2210*/  IADD3 R31, PT, PT, R30, -0x1, RZ ;  /* 0xffffffff1e1f7810 */ /* 0x000fc40007ffe0ff */
[----:B------:R-:W-:Y:S02]  /*2220*/  ISETP.GT.U32.AND P0, PT, R29, 0xfd, PT ;  /* 0x000000fd1d00780c */ /* 0x000fe40003f04070 */
[----:B------:R-:W-:Y:S02]  /*2230*/  MOV R20, R0 ;  /* 0x0000000000147202 */ /* 0x000fe40000000f00 */
[----:B------:R-:W-:-:S13]  /*2240*/  ISETP.GT.U32.OR P0, PT, R31, 0xfd, P0 ;  /* 0x000000fd1f00780c */ /* 0x000fda0000704470 */
[----:B------:R-:W-:Y:S01]  /*2250*/  @!P0 IMAD.MOV.U32 R28, RZ, RZ, RZ ;  /* 0x000000ffff1c8224 */ /* 0x000fe200078e00ff */
[----:B------:R-:W-:Y:S06]  /*2260*/  @!P0 BRA `(.L_x_48) ;  /* 0x00000000005c8947 */ /* 0x000fec0003800000 */
[----:B------:R-:W-:Y:S02]  /*2270*/  FSETP.GTU.FTZ.AND P0, PT, |R21|, +INF , PT ;  /* 0x7f8000001500780b */ /* 0x000fe40003f1c200 */
[----:B------:R-:W-:-:S04]  /*2280*/  FSETP.GTU.FTZ.AND P1, PT, |R0|, +INF , PT ;  /* 0x7f8000000000780b */ /* 0x000fc80003f3c200 */
[----:B------:R-:W-:-:S13]  /*2290*/  PLOP3.LUT P0, PT, P0, P1, PT, 0xf8, 0x8f ;  /* 0x00000000008f781c */ /* 0x000fda0000703f70 */
[----:B------:R-:W-:Y:S05]  /*22a0*/  @P0 BRA `(.L_x_49) ;  /* 0x00000004004c0947 */ /* 0x000fea0003800000 */
[----:B------:R-:W-:-:S13]  /*22b0*/  LOP3.LUT P0, RZ, R20, 0x7fffffff, R21, 0xc8, !PT ;  /* 0x7fffffff14ff7812 */ /* 0x000fda000780c815 */
[----:B------:R-:W-:Y:S05]  /*22c0*/  @!P0 BRA `(.L_x_50) ;  /* 0x00000004003c8947 */ /* 0x000fea0003800000 */
[C---:B------:R-:W-:Y:S02]  /*22d0*/  FSETP.NEU.FTZ.AND P3, PT, |R21|.reuse, +INF , PT ;  /* 0x7f8000001500780b */ /* 0x040fe40003f7d200 */
[----:B------:R-:W-:Y:S02]  /*22e0*/  FSETP.NEU.FTZ.AND P1, PT, |R0|, +INF , PT ;  /* 0x7f8000000000780b */ /* 0x000fe40003f3d200 */
[----:B------:R-:W-:-:S11]  /*22f0*/  FSETP.NEU.FTZ.AND P0, PT, |R21|, +INF , PT ;  /* 0x7f8000001500780b */ /* 0x000fd60003f1d200 */
[----:B------:R-:W-:Y:S05]  /*2300*/  @!P1 BRA !P3, `(.L_x_50) ;  /* 0x00000004002c9947 */ /* 0x000fea0005800000 */
[----:B------:R-:W-:-:S04]  /*2310*/  LOP3.LUT P3, RZ, R21, 0x7fffffff, RZ, 0xc0, !PT ;  /* 0x7fffffff15ff7812 */ /* 0x000fc8000786c0ff */
[----:B------:R-:W-:-:S13]  /*2320*/  PLOP3.LUT P1, PT, P1, P3, PT, 0x2f, 0xf2 ;  /* 0x0000000000f2781c */ /* 0x000fda0000f26577 */
[----:B------:R-:W-:Y:S05]  /*2330*/  @P1 BRA `(.L_x_51) ;  /* 0x0000000400181947 */ /* 0x000fea0003800000 */
[----:B------:R-:W-:-:S04]  /*2340*/  LOP3.LUT P1, RZ, R20, 0x7fffffff, RZ, 0xc0, !PT ;  /* 0x7fffffff14ff7812 */ /* 0x000fc8000782c0ff */
[----:B------:R-:W-:-:S13]  /*2350*/  PLOP3.LUT P0, PT, P0, P1, PT, 0x2f, 0xf2 ;  /* 0x0000000000f2781c */ /* 0x000fda0000702577 */
[----:B------:R-:W-:Y:S05]  /*2360*/  @P0 BRA `(.L_x_52) ;  /* 0x0000000400000947 */ /* 0x000fea0003800000 */
[----:B------:R-:W-:Y:S02]  /*2370*/  ISETP.GE.AND P0, PT, R31, RZ, PT ;  /* 0x000000ff1f00720c */ /* 0x000fe40003f06270 */
[----:B------:R-:W-:-:S11]  /*2380*/  ISETP.GE.AND P1, PT, R29, RZ, PT ;  /* 0x000000ff1d00720c */ /* 0x000fd60003f26270 */
[----:B------:R-:W-:Y:S01]  /*2390*/  @P0 MOV R28, RZ ;  /* 0x000000ff001c0202 */ /* 0x000fe20000000f00 */
[----:B------:R-:W-:Y:S01]  /*23a0*/  @!P0 FFMA R21, R21, 1.84467440737095516160e+19, RZ ;  /* 0x5f80000015158823 */ /* 0x000fe200000000ff */
[----:B------:R-:W-:Y:S01]  /*23b0*/  @!P0 MOV R28, 0xffffffc0 ;  /* 0xffffffc0001c8802 */ /* 0x000fe20000000f00 */
[----:B------:R-:W-:-:S03]  /*23c0*/  @!P1 FFMA R20, R0, 1.84467440737095516160e+19, RZ ;  /* 0x5f80000000149823 */ /* 0x000fc600000000ff */
[----:B------:R-:W-:-:S07]  /*23d0*/  @!P1 IADD3 R28, PT, PT, R28, 0x40, RZ ;  /* 0x000000401c1c9810 */ /* 0x000fce0007ffe0ff */
.L_x_48:
[----:B------:R-:W-:Y:S01]  /*23e0*/  LEA R29, R27, 0xc0800000, 0x17 ;  /* 0xc08000001b1d7811 */ /* 0x000fe200078eb8ff */
[----:B------:R-:W-:Y:S01]  /*23f0*/  BSSY.RECONVERGENT B4, `(.L_x_53) ;  /* 0x0000036000047945 */ /* 0x000fe20003800200 */
[----:B------:R-:W-:-:S03]  /*2400*/  IADD3 R30, PT, PT, R30, -0x7f, RZ ;  /* 0xffffff811e1e7810 */ /* 0x000fc60007ffe0ff */
[----:B------:R-:W-:Y:S02]  /*2410*/  IMAD.IADD R31, R20, 0x1, -R29 ;  /* 0x00000001141f7824 */ /* 0x000fe400078e0a1d */
[C---:B------:R-:W-:Y:S02]  /*2420*/  IMAD R20, R30.reuse, -0x800000, R21 ;  /* 0xff8000001e147824 */ /* 0x040fe400078e0215 */
[----:B------:R0:W1:Y:S01]  /*2430*/  MUFU.RCP R32, R31 ;  /* 0x0000001f00207308 */ /* 0x0000620000001000 */
[----:B------:R-:W-:Y:S01]  /*2440*/  FADD.FTZ R29, -R31, -RZ ;  /* 0x800000ff1f1d7221 */ /* 0x000fe20000010100 */
[----:B0-----:R-:W-:-:S04]  /*2450*/  IADD3 R31, PT, PT, R30, 0x7f, -R27 ;  /* 0x0000007f1e1f7810 */ /* 0x001fc80007ffe81b */
[----:B------:R-:W-:Y:S01]  /*2460*/  IADD3 R31, PT, PT, R31, R28, RZ ;  /* 0x0000001c1f1f7210 */ /* 0x000fe20007ffe0ff */
[----:B-1----:R-:W-:-:S04]  /*2470*/  FFMA R33, R32, R29, 1 ;  /* 0x3f80000020217423 */ /* 0x002fc8000000001d */
[----:B------:R-:W-:-:S04]  /*2480*/  FFMA R21, R32, R33, R32 ;  /* 0x0000002120157223 */ /* 0x000fc80000000020 */
[----:B------:R-:W-:-:S04]  /*2490*/  FFMA R32, R20, R21, RZ ;  /* 0x0000001514207223 */ /* 0x000fc800000000ff */
[----:B------:R-:W-:-:S04]  /*24a0*/  FFMA R33, R29, R32, R20 ;  /* 0x000000201d217223 */ /* 0x000fc80000000014 */
[----:B------:R-:W-:-:S04]  /*24b0*/  FFMA R32, R21, R33, R32 ;  /* 0x0000002115207223 */ /* 0x000fc80000000020 */
[----:B------:R-:W-:-:S04]  /*24c0*/  FFMA R29, R29, R32, R20 ;  /* 0x000000201d1d7223 */ /* 0x000fc80000000014 */
[----:B------:R-:W-:-:S05]  /*24d0*/  FFMA R20, R21, R29, R32 ;  /* 0x0000001d15147223 */ /* 0x000fca0000000020 */
[----:B------:R-:W-:-:S04]  /*24e0*/  SHF.R.U32.HI R27, RZ, 0x17, R20 ;  /* 0x00000017ff1b7819 */ /* 0x000fc80000011614 */
[----:B------:R-:W-:-:S04]  /*24f0*/  LOP3.LUT R27, R27, 0xff, RZ, 0xc0, !PT ;  /* 0x000000ff1b1b7812 */ /* 0x000fc800078ec0ff */
[----:B------:R-:W-:-:S05]  /*2500*/  IADD3 R28, PT, PT, R27, R31, RZ ;  /* 0x0000001f1b1c7210 */ /* 0x000fca0007ffe0ff */
[----:B------:R-:W-:-:S05]  /*2510*/  VIADD R27, R28, 0xffffffff ;  /* 0xffffffff1c1b7836 */ /* 0x000fca0000000000 */
[----:B------:R-:W-:-:S13]  /*2520*/  ISETP.GE.U32.AND P0, PT, R27, 0xfe, PT ;  /* 0x000000fe1b00780c */ /* 0x000fda0003f06070 */
[----:B------:R-:W-:Y:S05]  /*2530*/  @!P0 BRA `(.L_x_54) ;  /* 0x0000000000808947 */ /* 0x000fea0003800000 */
[----:B------:R-:W-:-:S13]  /*2540*/  ISETP.GT.AND P0, PT, R28, 0xfe, PT ;  /* 0x000000fe1c00780c */ /* 0x000fda0003f04270 */
[----:B------:R-:W-:Y:S05]  /*2550*/  @P0 BRA `(.L_x_55) ;  /* 0x00000000006c0947 */ /* 0x000fea0003800000 */
[----:B------:R-:W-:-:S13]  /*2560*/  ISETP.GE.AND P0, PT, R28, 0x1, PT ;  /* 0x000000011c00780c */ /* 0x000fda0003f06270 */
[----:B------:R-:W-:Y:S05]  /*2570*/  @P0 BRA `(.L_x_56) ;  /* 0x0000000000740947 */ /* 0x000fea0003800000 */
[----:B------:R-:W-:Y:S02]  /*2580*/  ISETP.GE.AND P0, PT, R28, -0x18, PT ;  /* 0xffffffe81c00780c */ /* 0x000fe40003f06270 */
[----:B------:R-:W-:-:S11]  /*2590*/  LOP3.LUT R20, R20, 0x80000000, RZ, 0xc0, !PT ;  /* 0x8000000014147812 */ /* 0x000fd600078ec0ff */
[----:B------:R-:W-:Y:S05]  /*25a0*/  @!P0 BRA `(.L_x_56) ;  /* 0x0000000000688947 */ /* 0x000fea0003800000 */
[-CC-:B------:R-:W-:Y:S01]  /*25b0*/  FFMA.RZ R27, R21, R29.reuse, R32.reuse ;  /* 0x0000001d151b7223 */ /* 0x180fe2000000c020 */
[C---:B------:R-:W-:Y:S02]  /*25c0*/  ISETP.NE.AND P3, PT, R28.reuse, RZ, PT ;  /* 0x000000ff1c00720c */ /* 0x040fe40003f65270 */
[C---:B------:R-:W-:Y:S02]  /*25d0*/  ISETP.NE.AND P1, PT, R28.reuse, RZ, PT ;  /* 0x000000ff1c00720c */ /* 0x040fe40003f25270 */
[----:B------:R-:W-:Y:S01]  /*25e0*/  LOP3.LUT R30, R27, 0x7fffff, RZ, 0xc0, !PT ;  /* 0x007fffff1b1e7812 */ /* 0x000fe200078ec0ff */
[CCC-:B------:R-:W-:Y:S01]  /*25f0*/  FFMA.RP R27, R21.reuse, R29.reuse, R32.reuse ;  /* 0x0000001d151b7223 */ /* 0x1c0fe20000008020 */
[----:B------:R-:W-:Y:S01]  /*2600*/  FFMA.RM R32, R21, R29, R32 ;  /* 0x0000001d15207223 */ /* 0x000fe20000004020 */
[----:B------:R-:W-:Y:S02]  /*2610*/  IADD3 R21, PT, PT, R28, 0x20, RZ ;  /* 0x000000201c157810 */ /* 0x000fe40007ffe0ff */
[----:B------:R-:W-:-:S02]  /*2620*/  LOP3.LUT R30, R30, 0x800000, RZ, 0xfc, !PT ;  /* 0x008000001e1e7812 */ /* 0x000fc400078efcff */
[----:B------:R-:W-:Y:S02]  /*2630*/  IADD3 R28, PT, PT, -R28, RZ, RZ ;  /* 0x000000ff1c1c7210 */ /* 0x000fe40007ffe1ff */
[----:B------:R-:W-:Y:S02]  /*2640*/  SHF.L.U32 R21, R30, R21, RZ ;  /* 0x000000151e157219 */ /* 0x000fe400000006ff */
[----:B------:R-:W-:Y:S02]  /*2650*/  FSETP.NEU.FTZ.AND P0, PT, R27, R32, PT ;  /* 0x000000201b00720b */ /* 0x000fe40003f1d000 */
[----:B------:R-:W-:Y:S02]  /*2660*/  SEL R27, R28, RZ, P3 ;  /* 0x000000ff1c1b7207 */ /* 0x000fe40001800000 */
[----:B------:R-:W-:Y:S02]  /*2670*/  ISETP.NE.AND P1, PT, R21, RZ, P1 ;  /* 0x000000ff1500720c */ /* 0x000fe40000f25270 */
[----:B------:R-:W-:-:S02]  /*2680*/  SHF.R.U32.HI R27, RZ, R27, R30 ;  /* 0x0000001bff1b7219 */ /* 0x000fc4000001161e */
[----:B------:R-:W-:Y:S02]  /*2690*/  PLOP3.LUT P0, PT, P0, P1, PT, 0xf8, 0x8f ;  /* 0x00000000008f781c */ /* 0x000fe40000703f70 */
[----:B------:R-:W-:Y:S02]  /*26a0*/  SHF.R.U32.HI R28, RZ, 0x1, R27 ;  /* 0x00000001ff1c7819 */ /* 0x000fe4000001161b */
[----:B------:R-:W-:-:S04]  /*26b0*/  SEL R21, RZ, 0x1, !P0 ;  /* 0x00000001ff157807 */ /* 0x000fc80004000000 */
[----:B------:R-:W-:-:S04]  /*26c0*/  LOP3.LUT R30, R21, 0x1, R28, 0xf8, !PT ;  /* 0x00000001151e7812 */ /* 0x000fc800078ef81c */
[----:B------:R-:W-:-:S04]  /*26d0*/  LOP3.LUT R27, R30, R27, RZ, 0xc0, !PT ;  /* 0x0000001b1e1b7212 */ /* 0x000fc800078ec0ff */
[----:B------:R-:W-:-:S04]  /*26e0*/  IADD3 R27, PT, PT, R28, R27, RZ ;  /* 0x0000001b1c1b7210 */ /* 0x000fc80007ffe0ff */
[----:B------:R-:W-:Y:S01]  /*26f0*/  LOP3.LUT R20, R27, R20, RZ, 0xfc, !PT ;  /* 0x000000141b147212 */ /* 0x000fe200078efcff */
[----:B------:R-:W-:Y:S06]  /*2700*/  BRA `(.L_x_56) ;  /* 0x0000000000107947 */ /* 0x000fec0003800000 */
.L_x_55:
[----:B------:R-:W-:-:S04]  /*2710*/  LOP3.LUT R20, R20, 0x80000000, RZ, 0xc0, !PT ;  /* 0x8000000014147812 */ /* 0x000fc800078ec0ff */
[----:B------:R-:W-:Y:S01]  /*2720*/  LOP3.LUT R20, R20, 0x7f800000, RZ, 0xfc, !PT ;  /* 0x7f80000014147812 */ /* 0x000fe200078efcff */
[----:B------:R-:W-:Y:S06]  /*2730*/  BRA `(.L_x_56) ;  /* 0x0000000000047947 */ /* 0x000fec0003800000 */
.L_x_54:
[----:B------:R-:W-:-:S07]  /*2740*/  IMAD R20, R31, 0x800000, R20 ;  /* 0x008000001f147824 */ /* 0x000fce00078e0214 */
.L_x_56:
[----:B------:R-:W-:Y:S05]  /*2750*/  BSYNC.RECONVERGENT B4 ;  /* 0x0000000000047941 */ /* 0x000fea0003800200 */
.L_x_53:
[----:B------:R-:W-:Y:S05]  /*2760*/  BRA `(.L_x_57) ;  /* 0x0000000000207947 */ /* 0x000fea0003800000 */
.L_x_52:
[----:B------:R-:W-:-:S04]  /*2770*/  LOP3.LUT R20, R20, 0x80000000, R21, 0x48, !PT ;  /* 0x8000000014147812 */ /* 0x000fc800078e4815 */
[----:B------:R-:W-:Y:S01]  /*2780*/  LOP3.LUT R20, R20, 0x7f800000, RZ, 0xfc, !PT ;  /* 0x7f80000014147812 */ /* 0x000fe200078efcff */
[----:B------:R-:W-:Y:S06]  /*2790*/  BRA `(.L_x_57) ;  /* 0x0000000000147947 */ /* 0x000fec0003800000 */
.L_x_51:
[----:B------:R-:W-:Y:S01]  /*27a0*/  LOP3.LUT R20, R20, 0x80000000, R21, 0x48, !PT ;  /* 0x8000000014147812 */ /* 0x000fe200078e4815 */
[----:B------:R-:W-:Y:S06]  /*27b0*/  BRA `(.L_x_57) ;  /* 0x00000000000c7947 */ /* 0x000fec0003800000 */
.L_x_50:
[----:B------:R-:W0:Y:S01]  /*27c0*/  MUFU.RSQ R20, -QNAN ;  /* 0xffc0000000147908 */ /* 0x000e220000001400 */
[----:B------:R-:W-:Y:S05]  /*27d0*/  BRA `(.L_x_57) ;  /* 0x0000000000047947 */ /* 0x000fea0003800000 */
.L_x_49:
[----:B------:R-:W-:-:S07]  /*27e0*/  FADD.FTZ R20, R21, R0 ;  /* 0x0000000015147221 */ /* 0x000fce0000010000 */
.L_x_57:
[----:B------:R-:W-:Y:S05]  /*27f0*/  BSYNC.RECONVERGENT B3 ;  /* 0x0000000000037941 */ /* 0x000fea0003800200 */
.L_x_47:
[----:B------:R-:W-:Y:S01]  /*2800*/  HFMA2 R21, -RZ, RZ, 0, 0 ;  /* 0x00000000ff157431 */ /* 0x000fe200000001ff */
[----:B0-----:R-:W-:Y:S02]  /*2810*/  MOV R27, R20 ;  /* 0x00000014001b7202 */ /* 0x001fe40000000f00 */
[----:B------:R-:W-:-:S04]  /*2820*/  MOV R20, R22 ;  /* 0x0000001600147202 */ /* 0x000fc80000000f00 */
[----:B------:R-:W-:Y:S05]  /*2830*/  RET.REL.NODEC R20 `(_Z25build_fuzzy_kpconv_kerneliiiiifPKfS0_S0_PKiS2_PiPf) ;  /* 0xffffffd414f07950 */ /* 0x000fea0003c3ffff */
.L_x_58:
[----:B------:R-:W-:-:S00]  /*2840*/  BRA `(.L_x_58) ;  /* 0xfffffffc00fc7947 */ /* 0x000fc0000383ffff */
[----:B------:R-:W-:-:S00]  /*2850*/  NOP ;  /* 0x0000000000007918 */ /* 0x000fc00000000000 */
        /* <DEDUP_REMOVED lines=10> */
.L_x_164:


//--------------------- .text._Z19build_kpconv_kerneliiiiifPKfS0_S0_PKiS2_Pi --------------------------
	.section	.text._Z19build_kpconv_kerneliiiiifPKfS0_S0_PKiS2_Pi,"ax",@progbits
	.align	128
        .global         _Z19build_kpconv_kerneliiiiifPKfS0_S0_PKiS2_Pi
        .type           _Z19build_kpconv_kerneliiiiifPKfS0_S0_PKiS2_Pi,@function
        .size           _Z19build_kpconv_kerneliiiiifPKfS0_S0_PKiS2_Pi,(.L_x_172 - _Z19build_kpconv_kerneliiiiifPKfS0_S0_PKiS2_Pi)
        .other          _Z19build_kpconv_kerneliiiiifPKfS0_S0_PKiS2_Pi,@"STO_CUDA_ENTRY STV_DEFAULT"
_Z19build_kpconv_kerneliiiiifPKfS0_S0_PKiS2_Pi:
.text._Z19build_kpconv_kerneliiiiifPKfS0_S0_PKiS2_Pi:
[----:B------:R-:W-:Y:S08]  /*0000*/  LDC R1, c[0x0][0x37c] ;  /* 0x0000df00ff017b82 */ /* 0x000ff00000000800 */
[----:B------:R-:W0:Y:S08]  /*0010*/  S2UR UR4, SR_CTAID.X ;  /* 0x00000000000479c3 */ /* 0x000e300000002500 */
[----:B------:R-:W0:Y:S02]  /*0020*/  LDC R0, c[0x0][0x380] ;  /* 0x0000e000ff007b82 */ /* 0x000e240000000800 */
[----:B0-----:R-:W-:-:S13]  /*0030*/  ISETP.LE.AND P0, PT, R0, UR4, PT ;  /* 0x0000000400007c0c */ /* 0x001fda000bf03270 */
[----:B------:R-:W-:Y:S05]  /*0040*/  @P0 EXIT ;  /* 0x000000000000094d */ /* 0x000fea0003800000 */
[----:B------:R-:W0:Y:S01]  /*0050*/  LDCU UR5, c[0x0][0x38c] ;  /* 0x00007180ff0577ac */ /* 0x000e220008000800 */
[----:B------:R-:W1:Y:S01]  /*0060*/  S2R R0, SR_TID.X ;  /* 0x0000000000007919 */ /* 0x000e620000002100 */
[----:B------:R-:W2:Y:S01]  /*0070*/  LDCU UR6, c[0x0][0x360] ;  /* 0x00006c00ff0677ac */ /* 0x000ea20008000800 */
[----:B------:R-:W3:Y:S01]  /*0080*/  LDCU.64 UR12, c[0x0][0x358] ;  /* 0x00006b00ff0c77ac */ /* 0x000ee20008000a00 */
[----:B------:R-:W4:Y:S01]  /*0090*/  LDCU UR7, c[0x0][0x370] ;  /* 0x00006e00ff0777ac */ /* 0x000f220008000800 */
[----:B0-----:R-:W-:-:S09]  /*00a0*/  UISETP.GT.AND UP0, UPT, UR5, URZ, UPT ;  /* 0x000000ff0500728c */ /* 0x001fd2000bf04270 */
[----:B--234-:R-:W-:Y:S05]  /*00b0*/  BRA.U UP0, `(.L_x_59) ;  /* 0x00000005003c7547 */ /* 0x01cfea000b800000 */
.L_x_70:
[----:B-1----:R-:W1:Y:S01]  /*00c0*/  LDCU UR5, c[0x0][0x388] ;  /* 0x00007100ff0577ac */ /* 0x002e620008000800 */
[----:B------:R-:W-:Y:S01]  /*00d0*/  BSSY.RECONVERGENT B1, `(.L_x_60) ;  /* 0x0000048000017945 */ /* 0x000fe20003800200 */
[----:B-1----:R-:W-:-:S13]  /*00e0*/  ISETP.GE.AND P0, PT, R0, UR5, PT ;  /* 0x0000000500007c0c */ /* 0x002fda000bf06270 */
[----:B0-2---:R-:W-:Y:S05]  /*00f0*/  @P0 BRA `(.L_x_61) ;  /* 0x0000000400140947 */ /* 0x005fea0003800000 */
[----:B------:R-:W-:-:S07]  /*0100*/  MOV R2, R0 ;  /* 0x0000000000027202 */ /* 0x000fce0000000f00 */
.L_x_69:
[----:B01----:R-:W0:Y:S08]  /*0110*/  LDC R7, c[0x0][0x388] ;  /* 0x0000e200ff077b82 */ /* 0x003e300000000800 */
[----:B--2---:R-:W1:Y:S01]  /*0120*/  LDC.64 R4, c[0x0][0x3b8] ;  /* 0x0000ee00ff047b82 */ /* 0x004e620000000a00 */
[----:B0-----:R-:W-:-:S04]  /*0130*/  IMAD R3, R7, UR4, R2 ;  /* 0x0000000407037c24 */ /* 0x001fc8000f8e0202 */
[----:B-1----:R-:W-:-:S05]  /*0140*/  IMAD.WIDE R4, R3, 0x4, R4 ;  /* 0x0000000403047825 */ /* 0x002fca00078e0204 */
[----:B------:R-:W2:Y:S01]  /*0150*/  LDG.E R11, desc[UR12][R4.64] ;  /* 0x0000000c040b7981 */ /* 0x000ea2000c1e1900 */
[----:B------:R-:W-:Y:S01]  /*0160*/  IADD3 R2, PT, PT, R2, UR6, RZ ;  /* 0x0000000602027c10 */ /* 0x000fe2000fffe0ff */
[----:B------:R-:W-:Y:S03]  /*0170*/  BSSY.RECONVERGENT B0, `(.L_x_62) ;  /* 0x000003c000007945 */ /* 0x000fe60003800200 */
[----:B------:R-:W-:Y:S02]  /*0180*/  ISETP.GE.AND P0, PT, R2, R7, PT ;  /* 0x000000070200720c */ /* 0x000fe40003f06270 */
[----:B--2---:R-:W-:-:S13]  /*0190*/  ISETP.GE.AND P1, PT, R11, 0x1, PT ;  /* 0x000000010b00780c */ /* 0x004fda0003f26270 */
[----:B------:R-:W-:Y:S05]  /*01a0*/  @!P1 BRA `(.L_x_63) ;  /* 0x0000000000e09947 */ /* 0x000fea0003800000 */
[C---:B------:R-:W-:Y:S01]  /*01b0*/  ISETP.GE.U32.AND P1, PT, R11.reuse, 0x8, PT ;  /* 0x000000080b00780c */ /* 0x040fe20003f26070 */
[----:B------:R-:W-:Y:S01]  /*01c0*/  BSSY.RECONVERGENT B2, `(.L_x_64) ;  /* 0x0000016000027945 */ /* 0x000fe20003800200 */
[----:B------:R-:W-:Y:S01]  /*01d0*/  LOP3.LUT R12, R11, 0x7, RZ, 0xc0, !PT ;  /* 0x000000070b0c7812 */ /* 0x000fe200078ec0ff */
[----:B------:R-:W-:-:S03]  /*01e0*/  HFMA2 R10, -RZ, RZ, 0, 0 ;  /* 0x00000000ff0a7431 */ /* 0x000fc600000001ff */
[----:B------:R-:W-:-:S07]  /*01f0*/  ISETP.NE.AND P2, PT, R12, RZ, PT ;  /* 0x000000ff0c00720c */ /* 0x000fce0003f45270 */
[----:B------:R-:W-:Y:S06]  /*0200*/  @!P1 BRA `(.L_x_65) ;  /* 0x0000000000449947 */ /* 0x000fec0003800000 */
[----:B------:R-:W0:Y:S01]  /*0210*/  LDC R9, c[0x0][0x390] ;  /* 0x0000e400ff097b82 */ /* 0x000e220000000800 */
[----:B------:R-:W-:Y:S02]  /*0220*/  LOP3.LUT R10, R11, 0x7ffffff8, RZ, 0xc0, !PT ;  /* 0x7ffffff80b0a7812 */ /* 0x000fe400078ec0ff */
[----:B------:R-:W-:-:S05]  /*0230*/  MOV R8, RZ ;  /* 0x000000ff00087202 */ /* 0x000fca0000000f00 */
[----:B------:R-:W1:Y:S02]  /*0240*/  LDC.64 R6, c[0x0][0x3c0] ;  /* 0x0000f000ff067b82 */ /* 0x000e640000000a00 */
.L_x_66:
[----:B0-2---:R-:W-:Y:S01]  /*0250*/  IMAD R5, R3, R9, R8 ;  /* 0x0000000903057224 */ /* 0x005fe200078e0208 */
[----:B------:R-:W-:-:S03]  /*0260*/  IADD3 R8, PT, PT, R8, 0x8, RZ ;  /* 0x0000000808087810 */ /* 0x000fc60007ffe0ff */
[----:B-1----:R-:W-:Y:S01]  /*0270*/  IMAD.WIDE R4, R5, 0x4, R6 ;  /* 0x0000000405047825 */ /* 0x002fe200078e0206 */
[----:B------:R-:W-:-:S04]  /*0280*/  ISETP.NE.AND P1, PT, R8, R10, PT ;  /* 0x0000000a0800720c */ /* 0x000fc80003f25270 */
[----:B------:R2:W-:Y:S04]  /*0290*/  STG.E desc[UR12][R4.64], RZ ;  /* 0x000000ff04007986 */ /* 0x0005e8000c10190c */
[----:B------:R2:W-:Y:S04]  /*02a0*/  STG.E desc[UR12][R4.64+0x4], RZ ;  /* 0x000004ff04007986 */ /* 0x0005e8000c10190c */
[----:B------:R2:W-:Y:S04]  /*02b0*/  STG.E desc[UR12][R4.64+0x8], RZ ;  /* 0x000008ff04007986 */ /* 0x0005e8000c10190c */
[----:B------:R2:W-:Y:S04]  /*02c0*/  STG.E desc[UR12][R4.64+0xc], RZ ;  /* 0x00000cff04007986 */ /* 0x0005e8000c10190c */
[----:B------:R2:W-:Y:S04]  /*02d0*/  STG.E desc[UR12][R4.64+0x10], RZ ;  /* 0x000010ff04007986 */ /* 0x0005e8000c10190c */
[----:B------:R2:W-:Y:S04]  /*02e0*/  STG.E desc[UR12][R4.64+0x14], RZ ;  /* 0x000014ff04007986 */ /* 0x0005e8000c10190c */
[----:B------:R2:W-:Y:S04]  /*02f0*/  STG.E desc[UR12][R4.64+0x18], RZ ;  /* 0x000018ff04007986 */ /* 0x0005e8000c10190c */
[----:B------:R2:W-:Y:S01]  /*0300*/  STG.E desc[UR12][R4.64+0x1c], RZ ;  /* 0x00001cff04007986 */ /* 0x0005e2000c10190c */
[----:B------:R-:W-:Y:S05]  /*0310*/  @P1 BRA `(.L_x_66) ;  /* 0xfffffffc00cc1947 */ /* 0x000fea000383ffff */
.L_x_65:
[----:B------:R-:W-:Y:S05]  /*0320*/  BSYNC.RECONVERGENT B2 ;  /* 0x0000000000027941 */ /* 0x000fea0003800200 */
.L_x_64:
[----:B------:R-:W-:Y:S05]  /*0330*/  @!P2 BRA `(.L_x_63) ;  /* 0x00000000007ca947 */ /* 0x000fea0003800000 */
[----:B------:R-:W-:Y:S01]  /*0340*/  ISETP.GE.U32.AND P1, PT, R12, 0x4, PT ;  /* 0x000000040c00780c */ /* 0x000fe20003f26070 */
[----:B------:R-:W-:Y:S01]  /*0350*/  BSSY.RECONVERGENT B2, `(.L_x_67) ;  /* 0x000000d000027945 */ /* 0x000fe20003800200 */
[----:B------:R-:W-:-:S04]  /*0360*/  LOP3.LUT R6, R11, 0x3, RZ, 0xc0, !PT ;  /* 0x000000030b067812 */ /* 0x000fc800078ec0ff */
[----:B------:R-:W-:-:S07]  /*0370*/  ISETP.NE.AND P2, PT, R6, RZ, PT ;  /* 0x000000ff0600720c */ /* 0x000fce0003f45270 */
[----:B------:R-:W-:Y:S06]  /*0380*/  @!P1 BRA `(.L_x_68) ;  /* 0x0000000000249947 */ /* 0x000fec0003800000 */
[----:B--2---:R-:W0:Y:S01]  /*0390*/  LDC.64 R4, c[0x0][0x3c0] ;  /* 0x0000f000ff047b82 */ /* 0x004e220000000a00 */
[----:B------:R-:W1:Y:S02]  /*03a0*/  LDCU UR5, c[0x0][0x390] ;  /* 0x00007200ff0577ac */ /* 0x000e640008000800 */
[----:B-1----:R-:W-:Y:S01]  /*03b0*/  IMAD R7, R3, UR5, R10 ;  /* 0x0000000503077c24 */ /* 0x002fe2000f8e020a */
[----:B------:R-:W-:-:S03]  /*03c0*/  IADD3 R10, PT, PT, R10, 0x4, RZ ;  /* 0x000000040a0a7810 */ /* 0x000fc60007ffe0ff */
[----:B0-----:R-:W-:-:S05]  /*03d0*/  IMAD.WIDE R4, R7, 0x4, R4 ;  /* 0x0000000407047825 */ /* 0x001fca00078e0204 */
[----:B------:R0:W-:Y:S04]  /*03e0*/  STG.E desc[UR12][R4.64], RZ ;  /* 0x000000ff04007986 */ /* 0x0001e8000c10190c */
[----:B------:R0:W-:Y:S04]  /*03f0*/  STG.E desc[UR12][R4.64+0x4], RZ ;  /* 0x000004ff04007986 */ /* 0x0001e8000c10190c */
[----:B------:R0:W-:Y:S04]  /*0400*/  STG.E desc[UR12][R4.64+0x8], RZ ;  /* 0x000008ff04007986 */ /* 0x0001e8000c10190c */
[----:B------:R0:W-:Y:S02]  /*0410*/  STG.E desc[UR12][R4.64+0xc], RZ ;  /* 0x00000cff04007986 */ /* 0x0001e4000c10190c */
.L_x_68:
[----:B------:R-:W-:Y:S05]  /*0420*/  BSYNC.RECONVERGENT B2 ;  /* 0x0000000000027941 */ /* 0x000fea0003800200 */
.L_x_67:
[----:B------:R-:W-:Y:S05]  /*0430*/  @!P2 BRA `(.L_x_63) ;  /* 0x00000000003ca947 */ /* 0x000fea0003800000 */
[----:B------:R-:W-:Y:S02]  /*0440*/  ISETP.NE.AND P1, PT, R6, 0x1, PT ;  /* 0x000000010600780c */ /* 0x000fe40003f25270 */
[----:B0-2---:R-:W-:-:S04]  /*0450*/  LOP3.LUT R4, R11, 0x1, RZ, 0xc0, !PT ;  /* 0x000000010b047812 */ /* 0x005fc800078ec0ff */
[----:B------:R-:W-:-:S07]  /*0460*/  ISETP.NE.U32.AND P2, PT, R4, 0x1, PT ;  /* 0x000000010400780c */ /* 0x000fce0003f45070 */
[----:B------:R-:W0:Y:S08]  /*0470*/  @P1 LDC R6, c[0x0][0x390] ;  /* 0x0000e400ff061b82 */ /* 0x000e300000000800 */
[----:B------:R-:W1:Y:S08]  /*0480*/  @!P2 LDC R11, c[0x0][0x390] ;  /* 0x0000e400ff0bab82 */ /* 0x000e700000000800 */
[----:B------:R-:W2:Y:S08]  /*0490*/  @P1 LDC.64 R4, c[0x0][0x3c0] ;  /* 0x0000f000ff041b82 */ /* 0x000eb00000000a00 */
[----:B------:R-:W3:Y:S01]  /*04a0*/  @!P2 LDC.64 R8, c[0x0][0x3c0] ;  /* 0x0000f000ff08ab82 */ /* 0x000ee20000000a00 */
[----:B0-----:R-:W-:Y:S01]  /*04b0*/  @P1 IMAD R7, R3, R6, R10 ;  /* 0x0000000603071224 */ /* 0x001fe200078e020a */
[----:B------:R-:W-:-:S05]  /*04c0*/  @P1 IADD3 R10, PT, PT, R10, 0x2, RZ ;  /* 0x000000020a0a1810 */ /* 0x000fca0007ffe0ff */
[----:B-1----:R-:W-:Y:S02]  /*04d0*/  @!P2 IMAD R3, R3, R11, R10 ;  /* 0x0000000b0303a224 */ /* 0x002fe400078e020a */
[----:B--2---:R-:W-:-:S05]  /*04e0*/  @P1 IMAD.WIDE R6, R7, 0x4, R4 ;  /* 0x0000000407061825 */ /* 0x004fca00078e0204 */
[----:B------:R1:W-:Y:S01]  /*04f0*/  @P1 STG.E desc[UR12][R6.64], RZ ;  /* 0x000000ff06001986 */ /* 0x0003e2000c10190c */
[----:B---3--:R-:W-:-:S03]  /*0500*/  @!P2 IMAD.WIDE R4, R3, 0x4, R8 ;  /* 0x000000040304a825 */ /* 0x008fc600078e0208 */
[----:B------:R1:W-:Y:S04]  /*0510*/  @P1 STG.E desc[UR12][R6.64+0x4], RZ ;  /* 0x000004ff06001986 */ /* 0x0003e8000c10190c */
[----:B------:R1:W-:Y:S02]  /*0520*/  @!P2 STG.E desc[UR12][R4.64], RZ ;  /* 0x000000ff0400a986 */ /* 0x0003e4000c10190c */
.L_x_63:
[----:B------:R-:W-:Y:S05]  /*0530*/  BSYNC.RECONVERGENT B0 ;  /* 0x0000000000007941 */ /* 0x000fea0003800200 */
.L_x_62:
[----:B------:R-:W-:Y:S05]  /*0540*/  @!P0 BRA `(.L_x_69) ;  /* 0xfffffff800f08947 */ /* 0x000fea000383ffff */
.L_x_61:
[----:B------:R-:W-:Y:S05]  /*0550*/  BSYNC.RECONVERGENT B1 ;  /* 0x0000000000017941 */ /* 0x000fea0003800200 */
.L_x_60:
[----:B------:R-:W3:Y:S01]  /*0560*/  LDCU UR5, c[0x0][0x380] ;  /* 0x00007000ff0577ac */ /* 0x000ee20008000800 */
[----:B------:R-:W-:-:S04]  /*0570*/  UIADD3 UR4, UPT, UPT, UR7, UR4, URZ ;  /* 0x0000000407047290 */ /* 0x000fc8000fffe0ff */
[----:B---3--:R-:W-:-:S09]  /*0580*/  UISETP.GE.AND UP0, UPT, UR4, UR5, UPT ;  /* 0x000000050400728c */ /* 0x008fd2000bf06270 */
[----:B------:R-:W-:Y:S05]  /*0590*/  BRA.U !UP0, `(.L_x_70) ;  /* 0xfffffff908c87547 */ /* 0x000fea000b83ffff */
[----:B------:R-:W-:Y:S05]  /*05a0*/  EXIT ;  /* 0x000000000000794d */ /* 0x000fea0003800000 */
.L_x_59:
[----:B------:R-:W0:Y:S01]  /*05b0*/  LDCU.64 UR8, c[0x0][0x3a8] ;  /* 0x00007500ff0877ac */ /* 0x000e220008000a00 */
[----:B------:R-:W-:Y:S02]  /*05c0*/  ULOP3.LUT UR10, UR5, 0x3, URZ, 0xc0, !UPT ;  /* 0x00000003050a7892 */ /* 0x000fe4000f8ec0ff */
[----:B------:R-:W-:Y:S02]  /*05d0*/  ULOP3.LUT UR5, UR5, 0x7ffffffc, URZ, 0xc0, !UPT ;  /* 0x7ffffffc05057892 */ /* 0x000fe4000f8ec0ff */
[----:B0-----:R-:W-:-:S04]  /*05e0*/  UIADD3 UR7, UP0, UPT, UR8, 0x18, URZ ;  /* 0x0000001808077890 */ /* 0x001fc8000ff1e0ff */
[----:B------:R-:W-:-:S12]  /*05f0*/  UIADD3.X UR8, UPT, UPT, URZ, UR9, URZ, UP0, !UPT ;  /* 0x00000009ff087290 */ /* 0x000fd800087fe4ff */
.L_x_81:
[----:B-1----:R-:W1:Y:S01]  /*0600*/  LDCU UR6, c[0x0][0x388] ;  /* 0x00007100ff0677ac */ /* 0x002e620008000800 */
[----:B------:R-:W-:Y:S01]  /*0610*/  BSSY.RECONVERGENT B0, `(.L_x_71) ;  /* 0x00000a0000007945 */ /* 0x000fe20003800200 */
[----:B-1----:R-:W-:-:S13]  /*0620*/  ISETP.GE.AND P0, PT, R0, UR6, PT ;  /* 0x0000000600007c0c */ /* 0x002fda000bf06270 */
[----:B------:R-:W-:Y:S05]  /*0630*/  @P0 BRA `(.L_x_72) ;  /* 0x0000000800740947 */ /* 0x000fea0003800000 */
[----:B------:R-:W-:-:S07]  /*0640*/  MOV R4, R0 ;  /* 0x0000000000047202 */ /* 0x000fce0000000f00 */
.L_x_80:
[----:B------:R-:W0:Y:S08]  /*0650*/  LDC R5, c[0x0][0x388] ;  /* 0x0000e200ff057b82 */ /* 0x000e300000000800 */
[----:B-1----:R-:W1:Y:S01]  /*0660*/  LDC.64 R6, c[0x0][0x3b8] ;  /* 0x0000ee00ff067b82 */ /* 0x002e620000000a00 */
[----:B0-----:R-:W-:-:S04]  /*0670*/  IMAD R5, R5, UR4, R4 ;  /* 0x0000000405057c24 */ /* 0x001fc8000f8e0204 */
[----:B-1----:R-:W-:-:S06]  /*0680*/  IMAD.WIDE R6, R5, 0x4, R6 ;  /* 0x0000000405067825 */ /* 0x002fcc00078e0206 */
[----:B------:R-:W2:Y:S01]  /*0690*/  LDG.E R6, desc[UR12][R6.64] ;  /* 0x0000000c06067981 */ /* 0x000ea2000c1e1900 */
[----:B------:R-:W-:Y:S01]  /*06a0*/  BSSY.RECONVERGENT B1, `(.L_x_73) ;  /* 0x0000091000017945 */ /* 0x000fe20003800200 */
[----:B--2---:R-:W-:-:S13]  /*06b0*/  ISETP.GT.AND P0, PT, R6, RZ, PT ;  /* 0x000000ff0600720c */ /* 0x004fda0003f04270 */
[----:B------:R-:W-:Y:S05]  /*06c0*/  @!P0 BRA `(.L_x_74) ;  /* 0x0000000800388947 */ /* 0x000fea0003800000 */
[----:B------:R-:W0:Y:S01]  /*06d0*/  LDC.64 R2, c[0x0][0x3a0] ;  /* 0x0000e800ff027b82 */ /* 0x000e220000000a00 */
[----:B------:R-:W-:-:S04]  /*06e0*/  IMAD R7, R5, 0x3, RZ ;  /* 0x0000000305077824 */ /* 0x000fc800078e02ff */
[----:B0-----:R-:W-:-:S05]  /*06f0*/  IMAD.WIDE R2, R7, 0x4, R2 ;  /* 0x0000000407027825 */ /* 0x001fca00078e0202 */
[----:B------:R0:W5:Y:S04]  /*0700*/  LDG.E R7, desc[UR12][R2.64] ;  /* 0x0000000c02077981 */ /* 0x000168000c1e1900 */
[----:B------:R0:W5:Y:S04]  /*0710*/  LDG.E R8, desc[UR12][R2.64+0x4] ;  /* 0x0000040c02087981 */ /* 0x000168000c1e1900 */
[----:B------:R0:W5:Y:S01]  /*0720*/  LDG.E R9, desc[UR12][R2.64+0x8] ;  /* 0x0000080c02097981 */ /* 0x000162000c1e1900 */
[----:B------:R-:W-:-:S07]  /*0730*/  HFMA2 R10, -RZ, RZ, 0, 0 ;  /* 0x00000000ff0a7431 */ /* 0x000fce00000001ff */
.L_x_79:
[----:B01----:R-:W0:Y:S01]  /*0740*/  LDC.64 R2, c[0x0][0x3b0] ;  /* 0x0000ec00ff027b82 */ /* 0x003e220000000a00 */
[----:B------:R-:W1:Y:S07]  /*0750*/  LDCU UR6, c[0x0][0x390] ;  /* 0x00007200ff0677ac */ /* 0x000e6e0008000800 */
[----:B------:R-:W2:Y:S08]  /*0760*/  LDC R13, c[0x0][0x384] ;  /* 0x0000e100ff0d7b82 */ /* 0x000eb00000000800 */
[----:B------:R-:W3:Y:S01]  /*0770*/  LDC.64 R20, c[0x0][0x398] ;  /* 0x0000e600ff147b82 */ /* 0x000ee20000000a00 */
[----:B-1----:R-:W-:-:S04]  /*0780*/  IMAD R11, R5, UR6, R10 ;  /* 0x00000006050b7c24 */ /* 0x002fc8000f8e020a */
[----:B0-----:R-:W-:-:S03]  /*0790*/  IMAD.WIDE R2, R11, 0x4, R2 ;  /* 0x000000040b027825 */ /* 0x001fc600078e0202 */
[----:B------:R-:W0:Y:S03]  /*07a0*/  LDC R17, c[0x0][0x38c] ;  /* 0x0000e300ff117b82 */ /* 0x000e260000000800 */
[----:B------:R-:W2:Y:S02]  /*07b0*/  LDG.E R2, desc[UR12][R2.64] ;  /* 0x0000000c02027981 */ /* 0x000ea4000c1e1900 */
[----:B--2---:R-:W-:-:S04]  /*07c0*/  IMAD R12, R13, UR4, R2 ;  /* 0x000000040d0c7c24 */ /* 0x004fc8000f8e0202 */
[----:B------:R-:W-:-:S04]  /*07d0*/  IMAD R13, R12, 0x3, RZ ;  /* 0x000000030c0d7824 */ /* 0x000fc800078e02ff */
[----:B---3--:R-:W-:-:S05]  /*07e0*/  IMAD.WIDE R20, R13, 0x4, R20 ;  /* 0x000000040d147825 */ /* 0x008fca00078e0214 */
[----:B------:R-:W2:Y:S04]  /*07f0*/  LDG.E R14, desc[UR12][R20.64] ;  /* 0x0000000c140e7981 */ /* 0x000ea8000c1e1900 */
[----:B------:R-:W3:Y:S04]  /*0800*/  LDG.E R15, desc[UR12][R20.64+0x4] ;  /* 0x0000040c140f7981 */ /* 0x000ee8000c1e1900 */
[----:B------:R-:W4:Y:S01]  /*0810*/  LDG.E R18, desc[UR12][R20.64+0x8] ;  /* 0x0000080c14127981 */ /* 0x000f22000c1e1900 */
[----:B0-----:R-:W-:Y:S02]  /*0820*/  ISETP.GE.U32.AND P1, PT, R17, 0x4, PT ;  /* 0x000000041100780c */ /* 0x001fe40003f26070 */
[----:B------:R-:W-:-:S02]  /*0830*/  IADD3 R10, PT, PT, R10, 0x1, RZ ;  /* 0x000000010a0a7810 */ /* 0x000fc40007ffe0ff */
[----:B------:R-:W-:Y:S02]  /*0840*/  MOV R16, 0x60ad78ec ;  /* 0x60ad78ec00107802 */ /* 0x000fe40000000f00 */
[----:B------:R-:W-:Y:S02]  /*0850*/  ISETP.NE.AND P0, PT, R10, R6, PT ;  /* 0x000000060a00720c */ /* 0x000fe40003f05270 */
[----:B------:R-:W-:Y:S02]  /*0860*/  MOV R19, RZ ;  /* 0x000000ff00137202 */ /* 0x000fe40000000f00 */
[----:B------:R-:W-:Y:S01]  /*0870*/  MOV R12, RZ ;  /* 0x000000ff000c7202 */ /* 0x000fe20000000f00 */
[----:B--2--5:R-:W-:Y:S01]  /*0880*/  FADD R13, -R7, R14 ;  /* 0x0000000e070d7221 */ /* 0x024fe20000000100 */
[----:B---3--:R-:W-:Y:S01]  /*0890*/  FADD R14, -R8, R15 ;  /* 0x0000000f080e7221 */ /* 0x008fe20000000100 */
[----:B----4-:R-:W-:Y:S01]  /*08a0*/  FADD R15, -R9, R18 ;  /* 0x00000012090f7221 */ /* 0x010fe20000000100 */
[----:B------:R-:W-:Y:S06]  /*08b0*/  @!P1 BRA `(.L_x_75) ;  /* 0x0000000000ec9947 */ /* 0x000fec0003800000 */
[----:B------:R-:W-:Y:S01]  /*08c0*/  HFMA2 R19, -RZ, RZ, 0, 0 ;  /* 0x00000000ff137431 */ /* 0x000fe200000001ff */
[----:B------:R-:W-:Y:S02]  /*08d0*/  MOV R16, 0x60ad78ec ;  /* 0x60ad78ec00107802 */ /* 0x000fe40000000f00 */
[----:B------:R-:W-:Y:S02]  /*08e0*/  MOV R2, UR7 ;  /* 0x0000000700027c02 */ /* 0x000fe40008000f00 */
[----:B------:R-:W-:Y:S02]  /*08f0*/  MOV R3, UR8 ;  /* 0x0000000800037c02 */ /* 0x000fe40008000f00 */
[----:B------:R-:W-:-:S07]  /*0900*/  MOV R12, RZ ;  /* 0x000000ff000c7202 */ /* 0x000fce0000000f00 */
.L_x_76:
[----:B------:R-:W2:Y:S04]  /*0910*/  LDG.E R21, desc[UR12][R2.64+-0x14] ;  /* 0xffffec0c02157981 */ /* 0x000ea8000c1e1900 */
[----:B------:R-:W3:Y:S04]  /*0920*/  LDG.E R24, desc[UR12][R2.64+-0x18] ;  /* 0xffffe80c02187981 */ /* 0x000ee8000c1e1900 */
[----:B------:R-:W4:Y:S04]  /*0930*/  LDG.E R25, desc[UR12][R2.64+-0x8] ;  /* 0xfffff80c02197981 */ /* 0x000f28000c1e1900 */
[----:B------:R-:W5:Y:S04]  /*0940*/  LDG.E R20, desc[UR12][R2.64+-0xc] ;  /* 0xfffff40c02147981 */ /* 0x000f68000c1e1900 */
[----:B------:R-:W5:Y:S04]  /*0950*/  LDG.E R22, desc[UR12][R2.64+-0x10] ;  /* 0xfffff00c02167981 */ /* 0x000f68000c1e1900 */
[----:B------:R-:W5:Y:S01]  /*0960*/  LDG.E R18, desc[UR12][R2.64+-0x4] ;  /* 0xfffffc0c02127981 */ /* 0x000f62000c1e1900 */
[----:B--2---:R-:W-:-:S04]  /*0970*/  FADD R21, R14, -R21 ;  /* 0x800000150e157221 */ /* 0x004fc80000000000 */
[----:B------:R-:W-:Y:S01]  /*0980*/  FMUL R21, R21, R21 ;  /* 0x0000001515157220 */ /* 0x000fe20000400000 */
[----:B---3--:R-:W-:Y:S01]  /*0990*/  FADD R24, R13, -R24 ;  /* 0x800000180d187221 */ /* 0x008fe20000000000 */
[----:B----4-:R-:W-:-:S03]  /*09a0*/  FADD R25, R14, -R25 ;  /* 0x800000190e197221 */ /* 0x010fc60000000000 */
[----:B------:R-:W-:Y:S02]  /*09b0*/  FFMA R23, R24, R24, R21 ;  /* 0x0000001818177223 */ /* 0x000fe40000000015 */
[----:B------:R-:W2:Y:S01]  /*09c0*/  LDG.E R21, desc[UR12][R2.64+0x4] ;  /* 0x0000040c02157981 */ /* 0x000ea2000c1e1900 */
[----:B-----5:R-:W-:Y:S01]  /*09d0*/  FADD R20, R13, -R20 ;  /* 0x800000140d147221 */ /* 0x020fe20000000000 */
[----:B------:R-:W-:Y:S01]  /*09e0*/  FMUL R25, R25, R25 ;  /* 0x0000001919197220 */ /* 0x000fe20000400000 */
[----:B------:R-:W-:Y:S02]  /*09f0*/  FADD R24, R15, -R22 ;  /* 0x800000160f187221 */ /* 0x000fe40000000000 */
[----:B------:R-:W3:Y:S01]  /*0a00*/  LDG.E R22, desc[UR12][R2.64] ;  /* 0x0000000c02167981 */ /* 0x000ee2000c1e1900 */
[----:B------:R-:W-:-:S03]  /*0a10*/  FFMA R26, R20, R20, R25 ;  /* 0x00000014141a7223 */ /* 0x000fc60000000019 */
[----:B------:R-:W4:Y:S01]  /*0a20*/  LDG.E R25, desc[UR12][R2.64+0x10] ;  /* 0x0000100c02197981 */ /* 0x000f22000c1e1900 */
[----:B------:R-:W-:-:S03]  /*0a30*/  FADD R27, R15, -R18 ;  /* 0x800000120f1b7221 */ /* 0x000fc60000000000 */
[----:B------:R-:W5:Y:S01]  /*0a40*/  LDG.E R20, desc[UR12][R2.64+0x8] ;  /* 0x0000080c02147981 */ /* 0x000f62000c1e1900 */
[----:B------:R-:W-:-:S03]  /*0a50*/  FFMA R23, R24, R24, R23 ;  /* 0x0000001818177223 */ /* 0x000fc60000000017 */
[----:B------:R-:W5:Y:S04]  /*0a60*/  LDG.E R18, desc[UR12][R2.64+0xc] ;  /* 0x00000c0c02127981 */ /* 0x000f68000c1e1900 */
[----:B------:R0:W5:Y:S01]  /*0a70*/  LDG.E R24, desc[UR12][R2.64+0x14] ;  /* 0x0000140c02187981 */ /* 0x000162000c1e1900 */
[----:B------:R-:W-:Y:S01]  /*0a80*/  FSETP.GEU.AND P2, PT, R23, R16, PT ;  /* 0x000000101700720b */ /* 0x000fe20003f4e000 */
[----:B------:R-:W-:-:S03]  /*0a90*/  FFMA R26, R27, R27, R26 ;  /* 0x0000001b1b1a7223 */ /* 0x000fc6000000001a */
[----:B------:R-:W-:-:S04]  /*0aa0*/  FSEL R23, R23, R16, !P2 ;  /* 0x0000001017177208 */ /* 0x000fc80005000000 */
[----:B------:R-:W-:-:S04]  /*0ab0*/  FSETP.GEU.AND P3, PT, R26, R23, PT ;  /* 0x000000171a00720b */ /* 0x000fc80003f6e000 */
[----:B------:R-:W-:Y:S02]  /*0ac0*/  FSEL R23, R26, R23, !P3 ;  /* 0x000000171a177208 */ /* 0x000fe40005800000 */
[----:B------:R-:W-:-:S07]  /*0ad0*/  SEL R12, R19, R12, !P2 ;  /* 0x0000000c130c7207 */ /* 0x000fce0005000000 */
[----:B------:R-:W-:Y:S02]  /*0ae0*/  @!P3 IADD3 R12, PT, PT, R19, 0x1, RZ ;  /* 0x00000001130cb810 */ /* 0x000fe40007ffe0ff */
[----:B0-----:R-:W-:-:S04]  /*0af0*/  IADD3 R2, P3, PT, R2, 0x30, RZ ;  /* 0x0000003002027810 */ /* 0x001fc80007f7e0ff */
[----:B------:R-:W-:Y:S01]  /*0b00*/  IADD3.X R3, PT, PT, RZ, R3, RZ, P3, !PT ;  /* 0x00000003ff037210 */ /* 0x000fe20001ffe4ff */
[----:B--2---:R-:W-:-:S04]  /*0b10*/  FADD R21, R14, -R21 ;  /* 0x800000150e157221 */ /* 0x004fc80000000000 */
[----:B------:R-:W-:Y:S01]  /*0b20*/  FMUL R21, R21, R21 ;  /* 0x0000001515157220 */ /* 0x000fe20000400000 */
[----:B---3--:R-:W-:-:S04]  /*0b30*/  FADD R22, R13, -R22 ;  /* 0x800000160d167221 */ /* 0x008fc80000000000 */
[----:B------:R-:W-:Y:S01]  /*0b40*/  FFMA R21, R22, R22, R21 ;  /* 0x0000001616157223 */ /* 0x000fe20000000015 */
[----:B----4-:R-:W-:Y:S01]  /*0b50*/  FADD R25, R14, -R25 ;  /* 0x800000190e197221 */ /* 0x010fe20000000000 */
[----:B-----5:R-:W-:-:S03]  /*0b60*/  FADD R20, R15, -R20 ;  /* 0x800000140f147221 */ /* 0x020fc60000000000 */
[----:B------:R-:W-:Y:S01]  /*0b70*/  FMUL R25, R25, R25 ;  /* 0x0000001919197220 */ /* 0x000fe20000400000 */
[----:B------:R-:W-:Y:S01]  /*0b80*/  FADD R18, R13, -R18 ;  /* 0x800000120d127221 */ /* 0x000fe20000000000 */
[----:B------:R-:W-:-:S03]  /*0b90*/  FFMA R20, R20, R20, R21 ;  /* 0x0000001414147223 */ /* 0x000fc60000000015 */
[----:B------:R-:W-:Y:S01]  /*0ba0*/  FFMA R25, R18, R18, R25 ;  /* 0x0000001212197223 */ /* 0x000fe20000000019 */
[----:B------:R-:W-:Y:S01]  /*0bb0*/  FADD R24, R15, -R24 ;  /* 0x800000180f187221 */ /* 0x000fe20000000000 */
[----:B------:R-:W-:-:S03]  /*0bc0*/  FSETP.GEU.AND P4, PT, R20, R23, PT ;  /* 0x000000171400720b */ /* 0x000fc60003f8e000 */
[----:B------:R-:W-:Y:S01]  /*0bd0*/  FFMA R25, R24, R24, R25 ;  /* 0x0000001818197223 */ /* 0x000fe20000000019 */
[----:B------:R-:W-:-:S04]  /*0be0*/  FSEL R16, R20, R23, !P4 ;  /* 0x0000001714107208 */ /* 0x000fc80006000000 */
[----:B------:R-:W-:-:S05]  /*0bf0*/  FSETP.GEU.AND P1, PT, R25, R16, PT ;  /* 0x000000101900720b */ /* 0x000fca0003f2e000 */
[----:B------:R-:W-:-:S08]  /*0c00*/  @!P4 IADD3 R12, PT, PT, R19, 0x2, RZ ;  /* 0x00000002130cc810 */ /* 0x000fd00007ffe0ff */
[C---:B------:R-:W-:Y:S02]  /*0c10*/  @!P1 IADD3 R12, PT, PT, R19.reuse, 0x3, RZ ;  /* 0x00000003130c9810 */ /* 0x040fe40007ffe0ff */
[----:B------:R-:W-:-:S04]  /*0c20*/  IADD3 R19, PT, PT, R19, 0x4, RZ ;  /* 0x0000000413137810 */ /* 0x000fc80007ffe0ff */
[----:B------:R-:W-:Y:S02]  /*0c30*/  ISETP.NE.AND P2, PT, R19, UR5, PT ;  /* 0x0000000513007c0c */ /* 0x000fe4000bf45270 */
[----:B------:R-:W-:-:S11]  /*0c40*/  FSEL R16, R25, R16, !P1 ;  /* 0x0000001019107208 */ /* 0x000fd60004800000 */
[----:B------:R-:W-:Y:S05]  /*0c50*/  @P2 BRA `(.L_x_76) ;  /* 0xfffffffc002c2947 */ /* 0x000fea000383ffff */
[----:B------:R-:W-:-:S07]  /*0c60*/  MOV R19, UR5 ;  /* 0x0000000500137c02 */ /* 0x000fce0008000f00 */
.L_x_75:
[----:B------:R-:W-:-:S09]  /*0c70*/  UISETP.NE.AND UP0, UPT, UR10, URZ, UPT ;  /* 0x000000ff0a00728c */ /* 0x000fd2000bf05270 */
[----:B------:R-:W-:Y:S05]  /*0c80*/  BRA.U !UP0, `(.L_x_77) ;  /* 0x0000000108b87547 */ /* 0x000fea000b800000 */
[----:B------:R-:W-:Y:S01]  /*0c90*/  UISETP.NE.AND UP0, UPT, UR10, 0x1, UPT ;  /* 0x000000010a00788c */ /* 0x000fe2000bf05270 */
[----:B------:R-:W-:-:S08]  /*0ca0*/  LOP3.LUT P3, RZ, R17, 0x1, RZ, 0xc0, !PT ;  /* 0x0000000111ff7812 */ /* 0x000fd0000786c0ff */
[----:B------:R-:W-:Y:S05]  /*0cb0*/  BRA.U !UP0, `(.L_x_78) ;  /* 0x0000000108707547 */ /* 0x000fea000b800000 */
[----:B------:R-:W0:Y:S01]  /*0cc0*/  LDC.64 R2, c[0x0][0x3a8] ;  /* 0x0000ea00ff027b82 */ /* 0x000e220000000a00 */
[----:B------:R-:W-:-:S04]  /*0cd0*/  IMAD R17, R19, 0x3, RZ ;  /* 0x0000000313117824 */ /* 0x000fc800078e02ff */
[----:B0-----:R-:W-:-:S05]  /*0ce0*/  IMAD.WIDE.U32 R2, R17, 0x4, R2 ;  /* 0x0000000411027825 */ /* 0x001fca00078e0002 */
[----:B------:R-:W2:Y:S04]  /*0cf0*/  LDG.E R17, desc[UR12][R2.64+0x4] ;  /* 0x0000040c02117981 */ /* 0x000ea8000c1e1900 */
[----:B------:R-:W3:Y:S04]  /*0d00*/  LDG.E R22, desc[UR12][R2.64] ;  /* 0x0000000c02167981 */ /* 0x000ee8000c1e1900 */
[----:B------:R-:W4:Y:S04]  /*0d10*/  LDG.E R24, desc[UR12][R2.64+0x8] ;  /* 0x0000080c02187981 */ /* 0x000f28000c1e1900 */
[----:B------:R-:W5:Y:S04]  /*0d20*/  LDG.E R21, desc[UR12][R2.64+0x10] ;  /* 0x0000100c02157981 */ /* 0x000f68000c1e1900 */
[----:B------:R-:W5:Y:S04]  /*0d30*/  LDG.E R18, desc[UR12][R2.64+0xc] ;  /* 0x00000c0c02127981 */ /* 0x000f68000c1e1900 */
[----:B------:R-:W5:Y:S01]  /*0d40*/  LDG.E R20, desc[UR12][R2.64+0x14] ;  /* 0x0000140c02147981 */ /* 0x000f62000c1e1900 */
[----:B--2---:R-:W-:Y:S01]  /*0d50*/  FADD R17, R14, -R17 ;  /* 0x800000110e117221 */ /* 0x004fe20000000000 */
[----:B---3--:R-:W-:-:S03]  /*0d60*/  FADD R22, R13, -R22 ;  /* 0x800000160d167221 */ /* 0x008fc60000000000 */
[----:B------:R-:W-:Y:S01]  /*0d70*/  FMUL R17, R17, R17 ;  /* 0x0000001111117220 */ /* 0x000fe20000400000 */
[----:B----4-:R-:W-:-:S03]  /*0d80*/  FADD R24, R15, -R24 ;  /* 0x800000180f187221 */ /* 0x010fc60000000000 */
[----:B------:R-:W-:Y:S01]  /*0d90*/  FFMA R17, R22, R22, R17 ;  /* 0x0000001616117223 */ /* 0x000fe20000000011 */
[----:B-----5:R-:W-:-:S03]  /*0da0*/  FADD R21, R14, -R21 ;  /* 0x800000150e157221 */ /* 0x020fc60000000000 */
[----:B------:R-:W-:Y:S01]  /*0db0*/  FFMA R17, R24, R24, R17 ;  /* 0x0000001818117223 */ /* 0x000fe20000000011 */
[----:B------:R-:W-:Y:S01]  /*0dc0*/  FADD R18, R13, -R18 ;  /* 0x800000120d127221 */ /* 0x000fe20000000000 */
[----:B------:R-:W-:-:S03]  /*0dd0*/  FMUL R21, R21, R21 ;  /* 0x0000001515157220 */ /* 0x000fc60000400000 */
[----:B------:R-:W-:Y:S01]  /*0de0*/  FSETP.GEU.AND P1, PT, R17, R16, PT ;  /* 0x000000101100720b */ /* 0x000fe20003f2e000 */
[----:B------:R-:W-:Y:S01]  /*0df0*/  FADD R20, R15, -R20 ;  /* 0x800000140f147221 */ /* 0x000fe20000000000 */
[----:B------:R-:W-:Y:S02]  /*0e00*/  FFMA R21, R18, R18, R21 ;  /* 0x0000001212157223 */ /* 0x000fe40000000015 */
[----:B------:R-:W-:Y:S02]  /*0e10*/  FSEL R16, R17, R16, !P1 ;  /* 0x0000001011107208 */ /* 0x000fe40004800000 */
[----:B------:R-:W-:Y:S01]  /*0e20*/  SEL R12, R19, R12, !P1 ;  /* 0x0000000c130c7207 */ /* 0x000fe20004800000 */
[----:B------:R-:W-:-:S05]  /*0e30*/  FFMA R21, R20, R20, R21 ;  /* 0x0000001414157223 */ /* 0x000fca0000000015 */
[----:B------:R-:W-:-:S04]  /*0e40*/  FSETP.GEU.AND P2, PT, R21, R16, PT ;  /* 0x000000101500720b */ /* 0x000fc80003f4e000 */
[----:B------:R-:W-:-:S09]  /*0e50*/  FSEL R16, R21, R16, !P2 ;  /* 0x0000001015107208 */ /* 0x000fd20005000000 */
[C---:B------:R-:W-:Y:S02]  /*0e60*/  @!P2 IADD3 R12, PT, PT, R19.reuse, 0x1, RZ ;  /* 0x00000001130ca810 */ /* 0x040fe40007ffe0ff */
[----:B------:R-:W-:-:S07]  /*0e70*/  IADD3 R19, PT, PT, R19, 0x2, RZ ;  /* 0x0000000213137810 */ /* 0x000fce0007ffe0ff */
.L_x_78:
[----:B------:R-:W-:Y:S05]  /*0e80*/  @!P3 BRA `(.L_x_77) ;  /* 0x000000000038b947 */ /* 0x000fea0003800000 */
[----:B------:R-:W0:Y:S01]  /*0e90*/  LDC.64 R2, c[0x0][0x3a8] ;  /* 0x0000ea00ff027b82 */ /* 0x000e220000000a00 */
[----:B------:R-:W-:-:S04]  /*0ea0*/  IMAD R17, R19, 0x3, RZ ;  /* 0x0000000313117824 */ /* 0x000fc800078e02ff */
[----:B0-----:R-:W-:-:S05]  /*0eb0*/  IMAD.WIDE.U32 R2, R17, 0x4, R2 ;  /* 0x0000000411027825 */ /* 0x001fca00078e0002 */
[----:B------:R-:W2:Y:S04]  /*0ec0*/  LDG.E R17, desc[UR12][R2.64+0x4] ;  /* 0x0000040c02117981 */ /* 0x000ea8000c1e1900 */
[----:B------:R-:W3:Y:S04]  /*0ed0*/  LDG.E R18, desc[UR12][R2.64] ;  /* 0x0000000c02127981 */ /* 0x000ee8000c1e1900 */
[----:B------:R-:W4:Y:S01]  /*0ee0*/  LDG.E R20, desc[UR12][R2.64+0x8] ;  /* 0x0000080c02147981 */ /* 0x000f22000c1e1900 */
[----:B--2---:R-:W-:Y:S01]  /*0ef0*/  FADD R17, R14, -R17 ;  /* 0x800000110e117221 */ /* 0x004fe20000000000 */
[----:B---3--:R-:W-:-:S03]  /*0f00*/  FADD R18, R13, -R18 ;  /* 0x800000120d127221 */ /* 0x008fc60000000000 */
[----:B------:R-:W-:Y:S01]  /*0f10*/  FMUL R17, R17, R17 ;  /* 0x0000001111117220 */ /* 0x000fe20000400000 */
[----:B----4-:R-:W-:-:S03]  /*0f20*/  FADD R20, R15, -R20 ;  /* 0x800000140f147221 */ /* 0x010fc60000000000 */
[----:B------:R-:W-:-:S04]  /*0f30*/  FFMA R17, R18, R18, R17 ;  /* 0x0000001212117223 */ /* 0x000fc80000000011 */
[----:B------:R-:W-:-:S05]  /*0f40*/  FFMA R17, R20, R20, R17 ;  /* 0x0000001414117223 */ /* 0x000fca0000000011 */
[----:B------:R-:W-:-:S04]  /*0f50*/  FSETP.GEU.AND P1, PT, R17, R16, PT ;  /* 0x000000101100720b */ /* 0x000fc80003f2e000 */
[----:B------:R-:W-:-:S09]  /*0f60*/  SEL R12, R19, R12, !P1 ;  /* 0x0000000c130c7207 */ /* 0x000fd20004800000 */
.L_x_77:
[----:B------:R-:W0:Y:S02]  /*0f70*/  LDC.64 R2, c[0x0][0x3c0] ;  /* 0x0000f000ff027b82 */ /* 0x000e240000000a00 */
[----:B0-----:R-:W-:-:S05]  /*0f80*/  IMAD.WIDE R2, R11, 0x4, R2 ;  /* 0x000000040b027825 */ /* 0x001fca00078e0202 */
[----:B------:R1:W-:Y:S01]  /*0f90*/  STG.E desc[UR12][R2.64], R12 ;  /* 0x0000000c02007986 */ /* 0x0003e2000c10190c */
[----:B------:R-:W-:Y:S05]  /*0fa0*/  @P0 BRA `(.L_x_79) ;  /* 0xfffffff400e40947 */ /* 0x000fea000383ffff */
.L_x_74:
[----:B------:R-:W-:Y:S05]  /*0fb0*/  BSYNC.RECONVERGENT B1 ;  /* 0x0000000000017941 */ /* 0x000fea0003800200 */
.L_x_73:
[----:B------:R-:W0:Y:S01]  /*0fc0*/  LDCU UR6, c[0x0][0x360] ;  /* 0x00006c00ff0677ac */ /* 0x000e220008000800 */
[----:B------:R-:W2:Y:S01]  /*0fd0*/  LDCU UR9, c[0x0][0x388] ;  /* 0x00007100ff0977ac */ /* 0x000ea20008000800 */
[----:B0-----:R-:W-:-:S04]  /*0fe0*/  IADD3 R4, PT, PT, R4, UR6, RZ ;  /* 0x0000000604047c10 */ /* 0x001fc8000fffe0ff */
[----:B--2---:R-:W-:-:S13]  /*0ff0*/  ISETP.GE.AND P0, PT, R4, UR9, PT ;  /* 0x0000000904007c0c */ /* 0x004fda000bf06270 */
[----:B------:R-:W-:Y:S05]  /*1000*/  @!P0 BRA `(.L_x_80) ;  /* 0xfffffff400908947 */ /* 0x000fea000383ffff */
.L_x_72:
[----:B------:R-:W-:Y:S05]  /*1010*/  BSYNC.RECONVERGENT B0 ;  /* 0x0000000000007941 */ /* 0x000fea0003800200 */
.L_x_71:
[----:B------:R-:W0:Y:S01]  /*1020*/  LDCU UR6, c[0x0][0x370] ;  /* 0x00006e00ff0677ac */ /* 0x000e220008000800 */
[----:B------:R-:W2:Y:S01]  /*1030*/  LDCU UR9, c[0x0][0x380] ;  /* 0x00007000ff0977ac */ /* 0x000ea20008000800 */
[----:B0-----:R-:W-:-:S04]  /*1040*/  UIADD3 UR4, UPT, UPT, UR6, UR4, URZ ;  /* 0x0000000406047290 */ /* 0x001fc8000fffe0ff */
[----:B--2---:R-:W-:-:S09]  /*1050*/  UISETP.GE.AND UP0, UPT, UR4, UR9, UPT ;  /* 0x000000090400728c */ /* 0x004fd2000bf06270 */
[----:B------:R-:W-:Y:S05]  /*1060*/  BRA.U !UP0, `(.L_x_81) ;  /* 0xfffffff508647547 */ /* 0x000fea000b83ffff */
[----:B------:R-:W-:Y:S05]  /*1070*/  EXIT ;  /* 0x000000000000794d */ /* 0x000fea0003800000 */
.L_x_82:
        /* <DEDUP_REMOVED lines=16> */
.L_x_172:


//--------------------- .text._Z28build_fuzzy_spherical_kerneliiiiiiifPKfS0_PKiS2_S0_PiPf --------------------------
	.section	.text._Z28build_fuzzy_spherical_kerneliiiiiiifPKfS0_PKiS2_S0_PiPf,"ax",@progbits
	.align	128
        .global         _Z28build_fuzzy_spherical_kerneliiiiiiifPKfS0_PKiS2_S0_PiPf
        .type           _Z28build_fuzzy_spherical_kerneliiiiiiifPKfS0_PKiS2_S0_PiPf,@function
        .size           _Z28build_fuzzy_spherical_kerneliiiiiiifPKfS0_PKiS2_S0_PiPf,(.L_x_167 - _Z28build_fuzzy_spherical_kerneliiiiiiifPKfS0_PKiS2_S0_PiPf)
        .other          _Z28build_fuzzy_spherical_kerneliiiiiiifPKfS0_PKiS2_S0_PiPf,@"STO_CUDA_ENTRY STV_DEFAULT"
_Z28build_fuzzy_spherical_kerneliiiiiiifPKfS0_PKiS2_S0_PiPf:
.text._Z28build_fuzzy_spherical_kerneliiiiiiifPKfS0_PKiS2_S0_PiPf:
[----:B------:R-:W-:Y:S08]  /*0000*/  LDC R1, c[0x0][0x37c] ;  /* 0x0000df00ff017b82 */ /* 0x000ff00000000800 */
[----:B------:R-:W0:Y:S08]  /*0010*/  S2UR UR4, SR_CTAID.X ;  /* 0x00000000000479c3 */ /* 0x000e300000002500 */
[----:B------:R-:W0:Y:S02]  /*0020*/  LDC R0, c[0x0][0x380] ;  /* 0x0000e000ff007b82 */ /* 0x000e240000000800 */
[----:B0-----:R-:W-:-:S13]  /*0030*/  ISETP.LE.AND P0, PT, R0, UR4, PT ;  /* 0x0000000400007c0c */ /* 0x001fda000bf03270 */
[----:B------:R-:W-:Y:S05]  /*0040*/  @P0 EXIT ;  /* 0x000000000000094d */ /* 0x000fea0003800000 */
[----:B------:R-:W0:Y:S01]  /*0050*/  LDC.64 R2, c[0x0][0x390] ;  /* 0x0000e400ff027b82 */ /* 0x000e220000000a00 */
[----:B------:R-:W1:Y:S01]  /*0060*/  LDCU UR5, c[0x0][0x398] ;  /* 0x00007300ff0577ac */ /* 0x000e620008000800 */
[----:B------:R-:W2:Y:S01]  /*0070*/  LDCU.64 UR8, c[0x0][0x358] ;  /* 0x00006b00ff0877ac */ /* 0x000ea20008000a00 */
[----:B-1----:R-:W-:Y:S01]  /*0080*/  I2FP.F32.S32 R11, UR5 ;  /* 0x00000005000b7c45 */ /* 0x002fe20008201400 */
[----:B------:R-:W-:Y:S01]  /*0090*/  UIADD3 UR6, UPT, UPT, UR5, -0x1, URZ ;  /* 0xffffffff05067890 */ /* 0x000fe2000fffe0ff */
[----:B0-----:R-:W-:Y:S01]  /*00a0*/  I2FP.F32.S32 R33, R2 ;  /* 0x0000000200217245 */ /* 0x001fe20000201400 */
[----:B------:R-:W-:Y:S01]  /*00b0*/  VIADD R32, R2, 0xffffffff ;  /* 0xffffffff02207836 */ /* 0x000fe20000000000 */
[----:B------:R-:W-:Y:S01]  /*00c0*/  I2FP.F32.S32 R13, R3 ;  /* 0x00000003000d7245 */ /* 0x000fe20000201400 */
[----:B--2---:R-:W-:-:S08]  /*00d0*/  VIADD R12, R3, 0xffffffff ;  /* 0xffffffff030c7836 */ /* 0x004fd00000000000 */
.L_x_104:
[----:B------:R-:W0:Y:S01]  /*00e0*/  S2R R9, SR_TID.X ;  /* 0x0000000000097919 */ /* 0x000e220000002100 */
[----:B------:R-:W0:Y:S01]  /*00f0*/  LDC R10, c[0x0][0x388] ;  /* 0x0000e200ff0a7b82 */ /* 0x000e220000000800 */
[----:B-1----:R-:W1:Y:S01]  /*0100*/  LDCU.64 UR12, c[0x0][0x390] ;  /* 0x00007200ff0c77ac */ /* 0x002e620008000a00 */
[----:B------:R-:W-:Y:S01]  /*0110*/  BSSY.RECONVERGENT B1, `(.L_x_83) ;  /* 0x0000134000017945 */ /* 0x000fe20003800200 */
[----:B0-----:R-:W-:-:S13]  /*0120*/  ISETP.GE.AND P0, PT, R9, R10, PT ;  /* 0x0000000a0900720c */ /* 0x001fda0003f06270 */
[----:B-1----:R-:W-:Y:S05]  /*0130*/  @P0 BRA `(.L_x_84) ;  /* 0x0000001000c40947 */ /* 0x002fea0003800000 */
[----:B------:R-:W-:-:S07]  /*0140*/  IMAD R10, R10, UR4, RZ ;  /* 0x000000040a0a7c24 */ /* 0x000fce000f8e02ff */
.L_x_103:
[----:B------:R-:W0:Y:S01]  /*0150*/  LDC.64 R2, c[0x0][0x3b8] ;  /* 0x0000ee00ff027b82 */ /* 0x000e220000000a00 */
[----:B------:R-:W-:-:S04]  /*0160*/  IMAD.IADD R5, R10, 0x1, R9 ;  /* 0x000000010a057824 */ /* 0x000fc800078e0209 */
[----:B0-----:R-:W-:-:S06]  /*0170*/  IMAD.WIDE R2, R5, 0x4, R2 ;  /* 0x0000000405027825 */ /* 0x001fcc00078e0202 */
[----:B------:R-:W2:Y:S01]  /*0180*/  LDG.E R3, desc[UR8][R2.64] ;  /* 0x0000000802037981 */ /* 0x000ea2000c1e1900 */
[----:B------:R-:W-:Y:S01]  /*0190*/  BSSY.RECONVERGENT B0, `(.L_x_85) ;  /* 0x0000126000007945 */ /* 0x000fe20003800200 */
[----:B--2---:R-:W-:-:S13]  /*01a0*/  ISETP.GE.AND P0, PT, R3, 0x1, PT ;  /* 0x000000010300780c */ /* 0x004fda0003f06270 */
[----:B-1----:R-:W-:Y:S05]  /*01b0*/  @!P0 BRA `(.L_x_86) ;  /* 0x00000010008c8947 */ /* 0x002fea0003800000 */
[----:B------:R-:W0:Y:S01]  /*01c0*/  LDC.64 R14, c[0x0][0x3a8] ;  /* 0x0000ea00ff0e7b82 */ /* 0x000e220000000a00 */
[----:B------:R-:W-:-:S07]  /*01d0*/  IMAD R5, R5, 0x3, RZ ;  /* 0x0000000305057824 */ /* 0x000fce00078e02ff */
[----:B------:R-:W1:Y:S01]  /*01e0*/  LDC.64 R16, c[0x0][0x388] ;  /* 0x0000e200ff107b82 */ /* 0x000e620000000a00 */
[----:B0-----:R-:W-:-:S05]  /*01f0*/  IMAD.WIDE R14, R5, 0x4, R14 ;  /* 0x00000004050e7825 */ /* 0x001fca00078e020e */
[----:B------:R0:W5:Y:S04]  /*0200*/  LDG.E R8, desc[UR8][R14.64] ;  /* 0x000000080e087981 */ /* 0x000168000c1e1900 */
[----:B------:R0:W5:Y:S04]  /*0210*/  LDG.E R7, desc[UR8][R14.64+0x4] ;  /* 0x000004080e077981 */ /* 0x000168000c1e1900 */
[----:B------:R0:W5:Y:S01]  /*0220*/  LDG.E R6, desc[UR8][R14.64+0x8] ;  /* 0x000008080e067981 */ /* 0x000162000c1e1900 */
[----:B-1----:R-:W-:Y:S01]  /*0230*/  IMAD R4, R16, UR4, R9 ;  /* 0x0000000410047c24 */ /* 0x002fe2000f8e0209 */
[----:B------:R-:W-:Y:S01]  /*0240*/  IADD3 R3, PT, PT, -R3, RZ, RZ ;  /* 0x000000ff03037210 */ /* 0x000fe20007ffe1ff */
[----:B------:R-:W-:-:S02]  /*0250*/  IMAD R0, R10, R17, RZ ;  /* 0x000000110a007224 */ /* 0x000fc400078e02ff */
[----:B------:R-:W-:Y:S02]  /*0260*/  IMAD.SHL.U32 R4, R4, 0x4, RZ ;  /* 0x0000000404047824 */ /* 0x000fe400078e00ff */
[-C--:B------:R-:W-:Y:S02]  /*0270*/  IMAD R5, R9, R17.reuse, R0 ;  /* 0x0000001109057224 */ /* 0x080fe400078e0200 */
[----:B------:R-:W-:-:S07]  /*0280*/  IMAD R4, R4, R17, RZ ;  /* 0x0000001104047224 */ /* 0x000fce00078e02ff */
.L_x_102:
[----:B-1----:R-:W1:Y:S08]  /*0290*/  LDC.64 R16, c[0x0][0x3b0] ;  /* 0x0000ec00ff107b82 */ /* 0x002e700000000a00 */
[----:B0-----:R-:W0:Y:S08]  /*02a0*/  LDC R15, c[0x0][0x384] ;  /* 0x0000e100ff0f7b82 */ /* 0x001e300000000800 */
[----:B------:R-:W2:Y:S01]  /*02b0*/  LDC.64 R18, c[0x0][0x3a0] ;  /* 0x0000e800ff127b82 */ /* 0x000ea20000000a00 */
[----:B-1----:R-:W-:-:S06]  /*02c0*/  IMAD.WIDE R16, R5, 0x4, R16 ;  /* 0x0000000405107825 */ /* 0x002fcc00078e0210 */
[----:B------:R-:W0:Y:S02]  /*02d0*/  LDG.E R16, desc[UR8][R16.64] ;  /* 0x0000000810107981 */ /* 0x000e24000c1e1900 */
[----:B0-----:R-:W-:-:S04]  /*02e0*/  IMAD R0, R15, UR4, R16 ;  /* 0x000000040f007c24 */ /* 0x001fc8000f8e0210 */
[----:B------:R-:W-:-:S04]  /*02f0*/  IMAD R15, R0, 0x3, RZ ;  /* 0x00000003000f7824 */ /* 0x000fc800078e02ff */
[----:B--2---:R-:W-:Y:S02]  /*0300*/  IMAD.WIDE R18, R15, 0x4, R18 ;  /* 0x000000040f127825 */ /* 0x004fe400078e0212 */
[----:B------:R-:W0:Y:S03]  /*0310*/  LDC.64 R14, c[0x0][0x3c0] ;  /* 0x0000f000ff0e7b82 */ /* 0x000e260000000a00 */
[----:B------:R-:W2:Y:S04]  /*0320*/  LDG.E R20, desc[UR8][R18.64+0x4] ;  /* 0x0000040812147981 */ /* 0x000ea8000c1e1900 */
[----:B------:R-:W3:Y:S04]  /*0330*/  LDG.E R21, desc[UR8][R18.64] ;  /* 0x0000000812157981 */ /* 0x000ee8000c1e1900 */
[----:B------:R-:W4:Y:S01]  /*0340*/  LDG.E R23, desc[UR8][R18.64+0x8] ;  /* 0x0000080812177981 */ /* 0x000f22000c1e1900 */
[----:B0-----:R-:W-:-:S05]  /*0350*/  IMAD.WIDE R14, R5, 0x4, R14 ;  /* 0x00000004050e7825 */ /* 0x001fca00078e020e */
[----:B-----5:R0:W5:Y:S01]  /*0360*/  LDG.E R0, desc[UR8][R14.64] ;  /* 0x000000080e007981 */ /* 0x020162000c1e1900 */
[----:B------:R-:W-:Y:S01]  /*0370*/  VIADD R3, R3, 0x1 ;  /* 0x0000000103037836 */ /* 0x000fe20000000000 */
[----:B------:R-:W-:Y:S04]  /*0380*/  BSSY.RECONVERGENT B2, `(.L_x_87) ;  /* 0x0000012000027945 */ /* 0x000fe80003800200 */
[----:B------:R-:W-:Y:S01]  /*0390*/  ISETP.NE.AND P2, PT, R3, RZ, PT ;  /* 0x000000ff0300720c */ /* 0x000fe20003f45270 */
[----:B--2---:R-:W-:Y:S01]  /*03a0*/  FADD R20, -R7, R20 ;  /* 0x0000001407147221 */ /* 0x004fe20000000100 */
[----:B---3--:R-:W-:-:S03]  /*03b0*/  FADD R21, -R8, R21 ;  /* 0x0000001508157221 */ /* 0x008fc60000000100 */
[----:B------:R-:W-:Y:S01]  /*03c0*/  FMUL R2, R20, R20 ;  /* 0x0000001414027220 */ /* 0x000fe20000400000 */
[----:B----4-:R-:W-:-:S03]  /*03d0*/  FADD R26, -R6, R23 ;  /* 0x00000017061a7221 */ /* 0x010fc60000000100 */
[----:B------:R-:W-:-:S04]  /*03e0*/  FFMA R16, R21, R21, R2 ;  /* 0x0000001515107223 */ /* 0x000fc80000000002 */
[----:B------:R-:W-:Y:S01]  /*03f0*/  VIADD R2, R16, 0xf3000000 ;  /* 0xf300000010027836 */ /* 0x000fe20000000000 */
[----:B------:R0:W1:Y:S04]  /*0400*/  MUFU.RSQ R17, R16 ;  /* 0x0000001000117308 */ /* 0x0000680000001400 */
[----:B------:R-:W-:-:S13]  /*0410*/  ISETP.GT.U32.AND P0, PT, R2, 0x727fffff, PT ;  /* 0x727fffff0200780c */ /* 0x000fda0003f04070 */
[----:B01----:R-:W-:Y:S05]  /*0420*/  @!P0 BRA `(.L_x_88) ;  /* 0x00000000000c8947 */ /* 0x003fea0003800000 */
[----:B------:R-:W-:-:S07]  /*0430*/  MOV R19, 0x450 ;  /* 0x0000045000137802 */ /* 0x000fce0000000f00 */
[----:B-----5:R-:W-:Y:S05]  /*0440*/  CALL.REL.NOINC `($__internal_3_$__cuda_sm20_sqrt_rn_f32_slowpath) ;  /* 0x0000001400847944 */ /* 0x020fea0003c00000 */
[----:B------:R-:W-:Y:S05]  /*0450*/  BRA `(.L_x_89) ;  /* 0x0000000000107947 */ /* 0x000fea0003800000 */
.L_x_88:
[----:B------:R-:W-:Y:S01]  /*0460*/  FMUL.FTZ R27, R16, R17 ;  /* 0x00000011101b7220 */ /* 0x000fe20000410000 */
[----:B------:R-:W-:-:S03]  /*0470*/  FMUL.FTZ R14, R17, 0.5 ;  /* 0x3f000000110e7820 */ /* 0x000fc60000410000 */
[----:B------:R-:W-:-:S04]  /*0480*/  FFMA R2, -R27, R27, R16 ;  /* 0x0000001b1b027223 */ /* 0x000fc80000000110 */
[----:B------:R-:W-:-:S07]  /*0490*/  FFMA R27, R2, R14, R27 ;  /* 0x0000000e021b7223 */ /* 0x000fce000000001b */
.L_x_89:
[----:B------:R-:W-:Y:S05]  /*04a0*/  BSYNC.RECONVERGENT B2 ;  /* 0x0000000000027941 */ /* 0x000fea0003800200 */
.L_x_87:
[----:B------:R-:W0:Y:S01]  /*04b0*/  LDC R17, c[0x0][0x39c] ;  /* 0x0000e700ff117b82 */ /* 0x000e220000000800 */
[----:B------:R-:W-:Y:S01]  /*04c0*/  BSSY.RECONVERGENT B2, `(.L_x_90) ;  /* 0x000000f000027945 */ /* 0x000fe20003800200 */
[----:B0-----:R-:W0:Y:S08]  /*04d0*/  MUFU.RCP R2, R17 ;  /* 0x0000001100027308 */ /* 0x001e300000001000 */
[----:B-----5:R-:W1:Y:S01]  /*04e0*/  FCHK P0, R0, R17 ;  /* 0x0000001100007302 */ /* 0x020e620000000000 */
[----:B0-----:R-:W-:-:S04]  /*04f0*/  FFMA R15, R2, -R17, 1 ;  /* 0x3f800000020f7423 */ /* 0x001fc80000000811 */
[----:B------:R-:W-:-:S04]  /*0500*/  FFMA R15, R2, R15, R2 ;  /* 0x0000000f020f7223 */ /* 0x000fc80000000002 */
[----:B------:R-:W-:-:S04]  /*0510*/  FFMA R2, R0, R15, RZ ;  /* 0x0000000f00027223 */ /* 0x000fc800000000ff */
[----:B------:R-:W-:-:S04]  /*0520*/  FFMA R14, R2, -R17, R0 ;  /* 0x80000011020e7223 */ /* 0x000fc80000000000 */
[----:B------:R-:W-:Y:S01]  /*0530*/  FFMA R2, R15, R14, R2 ;  /* 0x0000000e0f027223 */ /* 0x000fe20000000002 */
[----:B-1----:R-:W-:Y:S06]  /*0540*/  @!P0 BRA `(.L_x_91) ;  /* 0x0000000000188947 */ /* 0x002fec0003800000 */
[----:B------:R-:W0:Y:S01]  /*0550*/  LDCU UR5, c[0x0][0x39c] ;  /* 0x00007380ff0577ac */ /* 0x000e220008000800 */
[----:B------:R-:W-:Y:S01]  /*0560*/  IMAD.MOV.U32 R18, RZ, RZ, R0 ;  /* 0x000000ffff127224 */ /* 0x000fe200078e0000 */
[----:B------:R-:W-:Y:S02]  /*0570*/  MOV R22, 0x5a0 ;  /* 0x000005a000167802 */ /* 0x000fe40000000f00 */
[----:B0-----:R-:W-:-:S07]  /*0580*/  MOV R19, UR5 ;  /* 0x0000000500137c02 */ /* 0x001fce0008000f00 */
[----:B------:R-:W-:Y:S05]  /*0590*/  CALL.REL.NOINC `($__internal_4_$__cuda_sm3x_div_rn_noftz_f32_slowpath) ;  /* 0x0000001400907944 */ /* 0x000fea0003c00000 */
[----:B------:R-:W-:-:S07]  /*05a0*/  IMAD.MOV.U32 R2, RZ, RZ, R28 ;  /* 0x000000ffff027224 */ /* 0x000fce00078e001c */
.L_x_91:
[----:B------:R-:W-:Y:S05]  /*05b0*/  BSYNC.RECONVERGENT B2 ;  /* 0x0000000000027941 */ /* 0x000fea0003800200 */
.L_x_90:
[----:B------:R-:W-:Y:S01]  /*05c0*/  FADD R2, -R2, 1 ;  /* 0x3f80000002027421 */ /* 0x000fe20000000100 */
[----:B------:R-:W0:Y:S01]  /*05d0*/  LDC.64 R14, c[0x0][0x3c8] ;  /* 0x0000f200ff0e7b82 */ /* 0x000e220000000a00 */
[----:B------:R-:W-:Y:S01]  /*05e0*/  MOV R22, RZ ;  /* 0x000000ff00167202 */ /* 0x000fe20000000f00 */
[----:B------:R-:W-:Y:S01]  /*05f0*/  BSSY.RECONVERGENT B2, `(.L_x_92) ;  /* 0x000001e000027945 */ /* 0x000fe20003800200 */
[----:B------:R-:W1:Y:S01]  /*0600*/  F2F.F64.F32 R18, R2 ;  /* 0x0000000200127310 */ /* 0x000e620000201800 */
[----:B------:R-:W-:-:S04]  /*0610*/  FSETP.GT.AND P3, PT, |R20|, |R21|, PT ;  /* 0x400000151400720b */ /* 0x000fc80003f64200 */
[----:B------:R-:W2:Y:S01]  /*0620*/  LDC.64 R16, c[0x0][0x3d0] ;  /* 0x0000f400ff107b82 */ /* 0x000ea20000000a00 */
[----:B------:R-:W-:-:S04]  /*0630*/  FSEL R25, |R20|, |R21|, P3 ;  /* 0x4000001514197208 */ /* 0x000fc80001800200 */
[----:B------:R-:W3:Y:S01]  /*0640*/  MUFU.RCP R24, R25 ;  /* 0x0000001900187308 */ /* 0x000ee20000001000 */
[----:B-1----:R-:W-:Y:S01]  /*0650*/  DSETP.MAX.AND P0, P1, RZ, R18, PT ;  /* 0x00000012ff00722a */ /* 0x002fe2000390f000 */
[----:B------:R-:W-:Y:S02]  /*0660*/  IMAD.MOV.U32 R23, RZ, RZ, R18 ;  /* 0x000000ffff177224 */ /* 0x000fe400078e0012 */
[----:B------:R-:W-:-:S03]  /*0670*/  IMAD.MOV.U32 R18, RZ, RZ, RZ ;  /* 0x000000ffff127224 */ /* 0x000fc600078e00ff */
[----:B------:R-:W-:Y:S01]  /*0680*/  SEL R22, R22, R23, P0 ;  /* 0x0000001716167207 */ /* 0x000fe20000000000 */
[----:B0-----:R-:W-:Y:S01]  /*0690*/  IMAD.WIDE R14, R4, 0x4, R14 ;  /* 0x00000004040e7825 */ /* 0x001fe200078e020e */
[----:B------:R-:W-:Y:S02]  /*06a0*/  FSEL R29, R18, R19, P0 ;  /* 0x00000013121d7208 */ /* 0x000fe40000000000 */
[----:B------:R-:W-:Y:S02]  /*06b0*/  FSEL R18, |R21|, |R20|, P3 ;  /* 0x4000001415127208 */ /* 0x000fe40001800200 */
[----:B------:R0:W-:Y:S02]  /*06c0*/  STG.E desc[UR8][R14.64], RZ ;  /* 0x000000ff0e007986 */ /* 0x0001e4000c101908 */
[----:B------:R-:W-:Y:S01]  /*06d0*/  @P1 LOP3.LUT R29, R19, 0x80000, RZ, 0xfc, !PT ;  /* 0x00080000131d1812 */ /* 0x000fe200078efcff */
[----:B--2---:R-:W-:Y:S01]  /*06e0*/  IMAD.WIDE R16, R4, 0x4, R16 ;  /* 0x0000000404107825 */ /* 0x004fe200078e0210 */
[----:B------:R-:W1:Y:S03]  /*06f0*/  FCHK P0, R18, R25 ;  /* 0x0000001912007302 */ /* 0x000e660000000000 */
[----:B---3--:R-:W-:Y:S01]  /*0700*/  FFMA R19, -R25, R24, 1 ;  /* 0x3f80000019137423 */ /* 0x008fe20000000118 */
[----:B------:R-:W-:-:S03]  /*0710*/  IMAD.MOV.U32 R23, RZ, RZ, R29 ;  /* 0x000000ffff177224 */ /* 0x000fc600078e001d */
[----:B------:R-:W-:Y:S01]  /*0720*/  FFMA R19, R24, R19, R24 ;  /* 0x0000001318137223 */ /* 0x000fe20000000018 */
[----:B------:R-:W2:Y:S03]  /*0730*/  F2F.F32.F64 R2, R22 ;  /* 0x0000001600027310 */ /* 0x000ea60000301000 */
[----:B------:R-:W-:-:S04]  /*0740*/  FFMA R24, R18, R19, RZ ;  /* 0x0000001312187223 */ /* 0x000fc800000000ff */
[----:B------:R-:W-:-:S04]  /*0750*/  FFMA R28, -R25, R24, R18 ;  /* 0x00000018191c7223 */ /* 0x000fc80000000112 */
[----:B------:R-:W-:Y:S01]  /*0760*/  FFMA R19, R19, R28, R24 ;  /* 0x0000001c13137223 */ /* 0x000fe20000000018 */
[----:B--2---:R0:W-:Y:S01]  /*0770*/  STG.E desc[UR8][R16.64], R2 ;  /* 0x0000000210007986 */ /* 0x0041e2000c101908 */
[----:B-1----:R-:W-:Y:S05]  /*0780*/  @!P0 BRA `(.L_x_93) ;  /* 0x0000000000108947 */ /* 0x002fea0003800000 */
[----:B------:R-:W-:Y:S01]  /*0790*/  IMAD.MOV.U32 R19, RZ, RZ, R25 ;  /* 0x000000ffff137224 */ /* 0x000fe200078e0019 */
[----:B------:R-:W-:-:S07]  /*07a0*/  MOV R22, 0x7c0 ;  /* 0x000007c000167802 */ /* 0x000fce0000000f00 */
[----:B0-----:R-:W-:Y:S05]  /*07b0*/  CALL.REL.NOINC `($__internal_4_$__cuda_sm3x_div_rn_noftz_f32_slowpath) ;  /* 0x0000001400087944 */ /* 0x001fea0003c00000 */
[----:B------:R-:W-:-:S07]  /*07c0*/  IMAD.MOV.U32 R19, RZ, RZ, R28 ;  /* 0x000000ffff137224 */ /* 0x000fce00078e001c */
.L_x_93:
[----:B------:R-:W-:Y:S05]  /*07d0*/  BSYNC.RECONVERGENT B2 ;  /* 0x0000000000027941 */ /* 0x000fea0003800200 */
.L_x_92:
[----:B------:R-:W-:Y:S02]  /*07e0*/  HFMA2 R23, -RZ, RZ, 0.89990234375, 10328 ;  /* 0x3b33710bff177431 */ /* 0x000fe400000001ff */
[----:B------:R-:W-:Y:S01]  /*07f0*/  FMUL R18, R19, R19 ;  /* 0x0000001313127220 */ /* 0x000fe20000400000 */
[CC--:B------:R-:W-:Y:S01]  /*0800*/  FSETP.GT.AND P4, PT, |R26|.reuse, |R27|.reuse, PT ;  /* 0x4000001b1a00720b */ /* 0x0c0fe20003f84200 */
[----:B------:R-:W-:Y:S01]  /*0810*/  BSSY.RECONVERGENT B2, `(.L_x_94) ;  /* 0x0000027000027945 */ /* 0x000fe20003800200 */
[C---:B------:R-:W-:Y:S02]  /*0820*/  ISETP.GE.AND P0, PT, R21.reuse, RZ, PT ;  /* 0x000000ff1500720c */ /* 0x040fe40003f06270 */
[----:B------:R-:W-:Y:S02]  /*0830*/  FSEL R29, |R26|, |R27|, P4 ;  /* 0x4000001b1a1d7208 */ /* 0x000fe40002000200 */
[C---:B------:R-:W-:Y:S01]  /*0840*/  FSETP.NEU.AND P1, PT, |R21|.reuse, |R20|, PT ;  /* 0x400000141500720b */ /* 0x040fe20003f2d200 */
[----:B------:R-:W-:Y:S01]  /*0850*/  FADD R21, |R21|, |R20| ;  /* 0x4000001415157221 */ /* 0x000fe20000000200 */
[C---:B------:R-:W-:Y:S01]  /*0860*/  FFMA R23, R18.reuse, R23, -0.015681877732276916504 ;  /* 0xbc80774812177423 */ /* 0x040fe20000000017 */
[----:B------:R-:W1:Y:S03]  /*0870*/  MUFU.RCP R24, R29 ;  /* 0x0000001d00187308 */ /* 0x000e660000001000 */
[----:B------:R-:W-:-:S04]  /*0880*/  FFMA R23, R18, R23, 0.042200751602649688721 ;  /* 0x3d2cdab212177423 */ /* 0x000fc80000000017 */
[----:B------:R-:W-:-:S04]  /*0890*/  FFMA R23, R18, R23, -0.074792981147766113281 ;  /* 0xbd992d1012177423 */ /* 0x000fc80000000017 */
[----:B------:R-:W-:-:S04]  /*08a0*/  FFMA R23, R18, R23, 0.10640415549278259277 ;  /* 0x3dd9ea6c12177423 */ /* 0x000fc80000000017 */
[----:B------:R-:W-:-:S04]  /*08b0*/  FFMA R23, R18, R23, -0.14207722246646881104 ;  /* 0xbe117cb112177423 */ /* 0x000fc80000000017 */
[----:B------:R-:W-:-:S04]  /*08c0*/  FFMA R23, R18, R23, 0.19993925094604492188 ;  /* 0x3e4cbce012177423 */ /* 0x000fc80000000017 */
[----:B------:R-:W-:-:S04]  /*08d0*/  FFMA R23, R18, R23, -0.33333197236061096191 ;  /* 0xbeaaaa7d12177423 */ /* 0x000fc80000000017 */
[----:B------:R-:W-:Y:S01]  /*08e0*/  FMUL R18, R18, R23 ;  /* 0x0000001712127220 */ /* 0x000fe20000400000 */
[----:B------:R-:W-:-:S03]  /*08f0*/  IMAD.MOV.U32 R23, RZ, RZ, 0x3f6ee581 ;  /* 0x3f6ee581ff177424 */ /* 0x000fc600078e00ff */
[----:B------:R-:W-:Y:S02]  /*0900*/  FFMA R18, R18, R19, R19 ;  /* 0x0000001312127223 */ /* 0x000fe40000000013 */
[C---:B------:R-:W-:Y:S02]  /*0910*/  FSEL R22, R23.reuse, 1.8663789033889770508, P3 ;  /* 0x3feee58117167808 */ /* 0x040fe40001800000 */
[----:B------:R-:W-:-:S05]  /*0920*/  FFMA R19, R23, 1.6832555532455444336, -R18 ;  /* 0x3fd774eb17137823 */ /* 0x000fca0000000812 */
[-C--:B------:R-:W-:Y:S02]  /*0930*/  FSEL R23, R19, R18.reuse, P3 ;  /* 0x0000001213177208 */ /* 0x080fe40001800000 */
[----:B------:R-:W-:Y:S02]  /*0940*/  FSEL R19, R18, -R18, P3 ;  /* 0x8000001212137208 */ /* 0x000fe40001800000 */
[----:B------:R-:W-:Y:S02]  /*0950*/  FSETP.NEU.AND P3, PT, R25, RZ, PT ;  /* 0x000000ff1900720b */ /* 0x000fe40003f6d000 */
[----:B------:R-:W-:Y:S01]  /*0960*/  FSEL R18, |R27|, |R26|, P4 ;  /* 0x4000001a1b127208 */ /* 0x000fe20002000200 */
[----:B------:R-:W-:Y:S01]  /*0970*/  @!P0 FFMA R23, R22, 1.6832555532455444336, R19 ;  /* 0x3fd774eb16178823 */ /* 0x000fe20000000013 */
[----:B------:R-:W-:Y:S02]  /*0980*/  IMAD.MOV.U32 R22, RZ, RZ, 0x4016cbe4 ;  /* 0x4016cbe4ff167424 */ /* 0x000fe400078e00ff */
[----:B-1----:R-:W-:-:S03]  /*0990*/  FFMA R19, -R29, R24, 1 ;  /* 0x3f8000001d137423 */ /* 0x002fc60000000118 */
[----:B------:R-:W-:Y:S01]  /*09a0*/  @!P1 FSEL R23, R22, 0.78539818525314331055, !P0 ;  /* 0x3f490fdb16179808 */ /* 0x000fe20004000000 */
[----:B------:R-:W1:Y:S01]  /*09b0*/  FCHK P1, R18, R29 ;  /* 0x0000001d12007302 */ /* 0x000e620000020000 */
[----:B------:R-:W-:Y:S02]  /*09c0*/  FFMA R19, R24, R19, R24 ;  /* 0x0000001318137223 */ /* 0x000fe40000000018 */
[----:B------:R-:W-:Y:S02]  /*09d0*/  @!P3 FSEL R23, RZ, 3.1415927410125732422, P0 ;  /* 0x40490fdbff17b808 */ /* 0x000fe40000000000 */
[----:B------:R-:W-:Y:S01]  /*09e0*/  FFMA R28, R18, R19, RZ ;  /* 0x00000013121c7223 */ /* 0x000fe200000000ff */
[----:B------:R-:W-:Y:S02]  /*09f0*/  FSETP.NAN.AND P0, PT, R21, R21, PT ;  /* 0x000000151500720b */ /* 0x000fe40003f08000 */
[----:B------:R-:W-:Y:S01]  /*0a00*/  LOP3.LUT R20, R23, 0x80000000, R20, 0xb8, !PT ;  /* 0x8000000017147812 */ /* 0x000fe200078eb814 */
[----:B------:R-:W-:-:S03]  /*0a10*/  FFMA R22, -R29, R28, R18 ;  /* 0x0000001c1d167223 */ /* 0x000fc60000000112 */
[----:B------:R-:W-:Y:S01]  /*0a20*/  FSEL R23, R21, R20, P0 ;  /* 0x0000001415177208 */ /* 0x000fe20000000000 */
[----:B------:R-:W-:Y:S01]  /*0a30*/  FFMA R28, R19, R22, R28 ;  /* 0x00000016131c7223 */ /* 0x000fe2000000001c */
[----:B-1----:R-:W-:Y:S06]  /*0a40*/  @!P1 BRA `(.L_x_95) ;  /* 0x00000000000c9947 */ /* 0x002fec0003800000 */
[----:B------:R-:W-:Y:S01]  /*0a50*/  IMAD.MOV.U32 R19, RZ, RZ, R29 ;  /* 0x000000ffff137224 */ /* 0x000fe200078e001d */
[----:B------:R-:W-:-:S07]  /*0a60*/  MOV R22, 0xa80 ;  /* 0x00000a8000167802 */ /* 0x000fce0000000f00 */
[----:B0-----:R-:W-:Y:S05]  /*0a70*/  CALL.REL.NOINC `($__internal_4_$__cuda_sm3x_div_rn_noftz_f32_slowpath) ;  /* 0x0000001000587944 */ /* 0x001fea0003c00000 */
.L_x_95:
[----:B------:R-:W-:Y:S05]  /*0a80*/  BSYNC.RECONVERGENT B2 ;  /* 0x0000000000027941 */ /* 0x000fea0003800200 */
.L_x_94:
[----:B------:R-:W-:Y:S01]  /*0a90*/  MOV R21, 0x3b33710b ;  /* 0x3b33710b00157802 */ /* 0x000fe20000000f00 */
[----:B------:R-:W-:Y:S01]  /*0aa0*/  FMUL R30, R28, R28 ;  /* 0x0000001c1c1e7220 */ /* 0x000fe20000400000 */
[----:B------:R-:W1:Y:S01]  /*0ab0*/  F2F.F64.F32 R18, R23 ;  /* 0x0000001700127310 */ /* 0x000e620000201800 */
[----:B------:R-:W-:Y:S01]  /*0ac0*/  UMOV UR10, 0x54442d18 ;  /* 0x54442d18000a7882 */ /* 0x000fe20000000000 */
[----:B------:R-:W-:Y:S01]  /*0ad0*/  UMOV UR11, 0x400921fb ;  /* 0x400921fb000b7882 */ /* 0x000fe20000000000 */
[C---:B------:R-:W-:Y:S01]  /*0ae0*/  FFMA R21, R30.reuse, R21, -0.015681877732276916504 ;  /* 0xbc8077481e157423 */ /* 0x040fe20000000015 */
[----:B------:R-:W-:Y:S01]  /*0af0*/  IMAD.MOV.U32 R24, RZ, RZ, 0x54442d18 ;  /* 0x54442d18ff187424 */ /* 0x000fe200078e00ff */
[----:B------:R-:W-:Y:S01]  /*0b00*/  ISETP.GE.AND P1, PT, R27, RZ, PT ;  /* 0x000000ff1b00720c */ /* 0x000fe20003f26270 */
[----:B------:R-:W-:Y:S01]  /*0b10*/  BSSY.RECONVERGENT B2, `(.L_x_96) ;  /* 0x0000041000027945 */ /* 0x000fe20003800200 */
[----:B------:R-:W-:Y:S01]  /*0b20*/  FFMA R21, R30, R21, 0.042200751602649688721 ;  /* 0x3d2cdab21e157423 */ /* 0x000fe20000000015 */
[----:B------:R-:W-:-:S03]  /*0b30*/  FSETP.NEU.AND P3, PT, R29, RZ, PT ;  /* 0x000000ff1d00720b */ /* 0x000fc60003f6d000 */
[----:B------:R-:W-:-:S04]  /*0b40*/  FFMA R21, R30, R21, -0.074792981147766113281 ;  /* 0xbd992d101e157423 */ /* 0x000fc80000000015 */
[----:B------:R-:W-:Y:S01]  /*0b50*/  FFMA R21, R30, R21, 0.10640415549278259277 ;  /* 0x3dd9ea6c1e157423 */ /* 0x000fe20000000015 */
[----:B-1----:R-:W-:-:S03]  /*0b60*/  DSETP.GEU.AND P0, PT, R18, UR10, PT ;  /* 0x0000000a12007e2a */ /* 0x002fc6000bf0e000 */
[----:B------:R-:W-:-:S03]  /*0b70*/  FFMA R25, R30, R21, -0.14207722246646881104 ;  /* 0xbe117cb11e197423 */ /* 0x000fc60000000015 */
[----:B------:R-:W-:Y:S01]  /*0b80*/  FSEL R20, R18, 3.68934881474191032320e+19, !P0 ;  /* 0x6000000012147808 */ /* 0x000fe20004000000 */
[C---:B------:R-:W-:Y:S01]  /*0b90*/  FFMA R31, R30.reuse, R25, 0.19993925094604492188 ;  /* 0x3e4cbce01e1f7423 */ /* 0x040fe20000000019 */
[----:B------:R-:W-:Y:S01]  /*0ba0*/  FSEL R21, R19, -2.1426990032196044922, !P0 ;  /* 0xc00921fb13157808 */ /* 0x000fe20004000000 */
[----:B------:R-:W-:Y:S01]  /*0bb0*/  IMAD.MOV.U32 R25, RZ, RZ, 0x400921fb ;  /* 0x400921fbff197424 */ /* 0x000fe200078e00ff */
[----:B------:R-:W1:Y:S01]  /*0bc0*/  MUFU.RCP64H R19, 3.1415920257568359375 ;  /* 0x400921fb00137908 */ /* 0x000e620000001800 */
[C---:B------:R-:W-:Y:S01]  /*0bd0*/  FFMA R31, R30.reuse, R31, -0.33333197236061096191 ;  /* 0xbeaaaa7d1e1f7423 */ /* 0x040fe2000000001f */
[----:B------:R-:W-:Y:S02]  /*0be0*/  IMAD.MOV.U32 R18, RZ, RZ, 0x3f6ee581 ;  /* 0x3f6ee581ff127424 */ /* 0x000fe400078e00ff */
[C---:B------:R-:W-:Y:S01]  /*0bf0*/  DADD R22, R20.reuse, UR10 ;  /* 0x0000000a14167e29 */ /* 0x040fe20008000000 */
[----:B------:R-:W-:Y:S01]  /*0c00*/  FMUL R31, R30, R31 ;  /* 0x0000001f1e1f7220 */ /* 0x000fe20000400000 */
[----:B------:R-:W-:Y:S01]  /*0c10*/  DSETP.GT.AND P0, PT, R20, -R24, PT ;  /* 0x800000181400722a */ /* 0x000fe20003f04000 */
[----:B------:R-:W-:Y:S01]  /*0c20*/  IMAD.MOV.U32 R30, RZ, RZ, 0x4016cbe4 ;  /* 0x4016cbe4ff1e7424 */ /* 0x000fe200078e00ff */
[----:B------:R-:W-:Y:S01]  /*0c30*/  UMOV UR11, 0x3ff921fb ;  /* 0x3ff921fb000b7882 */ /* 0x000fe20000000000 */
[----:B------:R-:W-:Y:S01]  /*0c40*/  FFMA R31, R31, R28, R28 ;  /* 0x0000001c1f1f7223 */ /* 0x000fe2000000001c */
[----:B------:R-:W-:-:S04]  /*0c50*/  FSEL R28, R18, 1.8663789033889770508, P4 ;  /* 0x3feee581121c7808 */ /* 0x000fc80002000000 */
[----:B------:R-:W-:Y:S01]  /*0c60*/  FSEL R20, R22, -8.58993459200000000000e+09, P0 ;  /* 0xd000000016147808 */ /* 0x000fe20000000000 */
[----:B------:R-:W-:Y:S01]  /*0c70*/  FFMA R22, R18, 1.6832555532455444336, -R31 ;  /* 0x3fd774eb12167823 */ /* 0x000fe2000000081f */
[----:B------:R-:W-:Y:S02]  /*0c80*/  MOV R18, 0x1 ;  /* 0x0000000100127802 */ /* 0x000fe40000000f00 */
[----:B------:R-:W-:Y:S02]  /*0c90*/  FSEL R21, R23, -0.24166734516620635986, P0 ;  /* 0xbe7777a517157808 */ /* 0x000fe40000000000 */
[-C--:B------:R-:W-:Y:S02]  /*0ca0*/  FSEL R35, R22, R31.reuse, P4 ;  /* 0x0000001f16237208 */ /* 0x080fe40002000000 */
[----:B-1----:R-:W-:Y:S01]  /*0cb0*/  DFMA R22, R18, -R24, 1 ;  /* 0x3ff000001216742b */ /* 0x002fe20000000818 */
[----:B------:R-:W-:Y:S01]  /*0cc0*/  FSEL R31, R31, -R31, P4 ;  /* 0x8000001f1f1f7208 */ /* 0x000fe20002000000 */
[----:B------:R-:W1:Y:S01]  /*0cd0*/  F2F.F32.F64 R20, R20 ;  /* 0x0000001400147310 */ /* 0x000e620000301000 */
[----:B------:R-:W-:Y:S01]  /*0ce0*/  FSETP.NEU.AND P0, PT, |R27|, |R26|, PT ;  /* 0x4000001a1b00720b */ /* 0x000fe20003f0d200 */
[----:B------:R-:W-:-:S02]  /*0cf0*/  FADD R27, |R26|, |R27| ;  /* 0x4000001b1a1b7221 */ /* 0x000fc40000000200 */
[----:B------:R-:W-:Y:S02]  /*0d00*/  @!P1 FFMA R35, R28, 1.6832555532455444336, R31 ;  /* 0x3fd774eb1c239823 */ /* 0x000fe4000000001f */
[----:B------:R-:W-:-:S08]  /*0d10*/  DFMA R28, R22, R22, R22 ;  /* 0x00000016161c722b */ /* 0x000fd00000000016 */
[----:B------:R-:W-:Y:S01]  /*0d20*/  DFMA R28, R18, R28, R18 ;  /* 0x0000001c121c722b */ /* 0x000fe20000000012 */
[----:B------:R-:W-:Y:S01]  /*0d30*/  @!P0 FSEL R35, R30, 0.78539818525314331055, !P1 ;  /* 0x3f490fdb1e238808 */ /* 0x000fe20004800000 */
[----:B-1----:R-:W-:Y:S01]  /*0d40*/  FMUL.D2 R18, R33, R20 ;  /* 0x0000001421127220 */ /* 0x002fe20000300000 */
[----:B------:R-:W-:Y:S02]  /*0d50*/  @!P3 FSEL R35, RZ, 3.1415927410125732422, P1 ;  /* 0x40490fdbff23b808 */ /* 0x000fe40000800000 */
[----:B------:R-:W-:Y:S02]  /*0d60*/  FSETP.NAN.AND P0, PT, R27, R27, PT ;  /* 0x0000001b1b00720b */ /* 0x000fe40003f08000 */
[----:B------:R-:W-:Y:S01]  /*0d70*/  LOP3.LUT R26, R35, 0x80000000, R26, 0xb8, !PT ;  /* 0x80000000231a7812 */ /* 0x000fe200078eb81a */
[----:B------:R-:W-:Y:S01]  /*0d80*/  DFMA R22, R28, -R24, 1 ;  /* 0x3ff000001c16742b */ /* 0x000fe20000000818 */
[----:B------:R-:W1:Y:S02]  /*0d90*/  F2F.F64.F32 R18, R18 ;  /* 0x0000001200127310 */ /* 0x000e640000201800 */
[----:B------:R-:W-:-:S05]  /*0da0*/  FSEL R30, R27, R26, P0 ;  /* 0x0000001a1b1e7208 */ /* 0x000fca0000000000 */
[----:B------:R-:W-:Y:S01]  /*0db0*/  DFMA R28, R28, R22, R28 ;  /* 0x000000161c1c722b */ /* 0x000fe2000000001c */
[----:B------:R-:W2:Y:S07]  /*0dc0*/  F2F.F64.F32 R20, R30 ;  /* 0x0000001e00147310 */ /* 0x000eae0000201800 */
[----:B-1----:R-:W-:Y:S01]  /*0dd0*/  DMUL R26, R18, R28 ;  /* 0x0000001c121a7228 */ /* 0x002fe20000000000 */
[----:B------:R-:W-:Y:S01]  /*0de0*/  FSETP.GEU.AND P1, PT, |R19|, 6.5827683646048100446e-37, PT ;  /* 0x036000001300780b */ /* 0x000fe20003f2e200 */
[----:B--2---:R-:W-:-:S06]  /*0df0*/  DSETP.GEU.AND P0, PT, R20, UR10, PT ;  /* 0x0000000a14007e2a */ /* 0x004fcc000bf0e000 */
[----:B------:R-:W-:Y:S01]  /*0e00*/  DFMA R24, R26, -R24, R18 ;  /* 0x800000181a18722b */ /* 0x000fe20000000012 */
[----:B------:R-:W-:Y:S02]  /*0e10*/  FSEL R20, R20, 3.68934881474191032320e+19, !P0 ;  /* 0x6000000014147808 */ /* 0x000fe40004000000 */
[----:B------:R-:W-:-:S05]  /*0e20*/  FSEL R21, R21, 1.9463495016098022461, !P0 ;  /* 0x3ff921fb15157808 */ /* 0x000fca0004000000 */
[----:B------:R-:W-:Y:S02]  /*0e30*/  DFMA R26, R28, R24, R26 ;  /* 0x000000181c1a722b */ /* 0x000fe4000000001a */
[C---:B------:R-:W-:Y:S02]  /*0e40*/  DADD R22, R20.reuse, UR10 ;  /* 0x0000000a14167e29 */ /* 0x040fe40008000000 */
[----:B------:R-:W-:Y:S01]  /*0e50*/  DSETP.GT.AND P0, PT, R20, -UR10, PT ;  /* 0x8000000a14007e2a */ /* 0x000fe2000bf04000 */
[----:B------:R-:W-:-:S05]  /*0e60*/  IMAD.MOV.U32 R21, RZ, RZ, 0x400921fb ;  /* 0x400921fbff157424 */ /* 0x000fca00078e00ff */
[----:B------:R-:W-:Y:S02]  /*0e70*/  FFMA R20, RZ, 2.1426990032196044922, R27 ;  /* 0x400921fbff147823 */ /* 0x000fe4000000001b */
[----:B------:R-:W-:Y:S02]  /*0e80*/  FSEL R38, R22, -8.58993459200000000000e+09, P0 ;  /* 0xd000000016267808 */ /* 0x000fe40000000000 */
[----:B------:R-:W-:Y:S02]  /*0e90*/  FSEL R39, R23, -0.22604234516620635986, P0 ;  /* 0xbe6777a517277808 */ /* 0x000fe40000000000 */
[----:B------:R-:W-:Y:S01]  /*0ea0*/  FSETP.GT.AND P0, PT, |R20|, 1.469367938527859385e-39, PT ;  /* 0x001000001400780b */ /* 0x000fe20003f04200 */
[----:B------:R-:W-:Y:S01]  /*0eb0*/  IMAD.MOV.U32 R20, RZ, RZ, 0x54442d18 ;  /* 0x54442d18ff147424 */ /* 0x000fe200078e00ff */
[----:B------:R1:W2:Y:S11]  /*0ec0*/  F2F.F32.F64 R38, R38 ;  /* 0x0000002600267310 */ /* 0x0002b60000301000 */
[----:B-1----:R-:W-:Y:S05]  /*0ed0*/  @P0 BRA P1, `(.L_x_97) ;  /* 0x0000000000100947 */ /* 0x002fea0000800000 */
[----:B------:R-:W-:Y:S01]  /*0ee0*/  MOV R22, R18 ;  /* 0x0000001200167202 */ /* 0x000fe20000000f00 */
[----:B------:R-:W-:Y:S01]  /*0ef0*/  IMAD.MOV.U32 R23, RZ, RZ, R19 ;  /* 0x000000ffff177224 */ /* 0x000fe200078e0013 */
[----:B------:R-:W-:-:S07]  /*0f00*/  MOV R34, 0xf20 ;  /* 0x00000f2000227802 */ /* 0x000fce0000000f00 */
[----:B0-2---:R-:W-:Y:S05]  /*0f10*/  CALL.REL.NOINC `($__internal_2_$__cuda_sm20_div_rn_f64_full) ;  /* 0x0000000400687944 */ /* 0x005fea0003c00000 */
.L_x_97:
[----:B------:R-:W-:Y:S05]  /*0f20*/  BSYNC.RECONVERGENT B2 ;  /* 0x0000000000027941 */ /* 0x000fea0003800200 */
.L_x_96:
[----:B------:R-:W1:Y:S01]  /*0f30*/  MUFU.RCP64H R25, 3.1415920257568359375 ;  /* 0x400921fb00197908 */ /* 0x000e620000001800 */
[----:B------:R-:W-:Y:S01]  /*0f40*/  IMAD.MOV.U32 R18, RZ, RZ, 0x54442d18 ;  /* 0x54442d18ff127424 */ /* 0x000fe200078e00ff */
[----:B------:R-:W-:Y:S01]  /*0f50*/  MOV R24, 0x1 ;  /* 0x0000000100187802 */ /* 0x000fe20000000f00 */
[----:B------:R-:W-:Y:S01]  /*0f60*/  IMAD.MOV.U32 R19, RZ, RZ, 0x400921fb ;  /* 0x400921fbff137424 */ /* 0x000fe200078e00ff */
[----:B------:R-:W-:Y:S04]  /*0f70*/  BSSY.RECONVERGENT B2, `(.L_x_98) ;  /* 0x0000016000027945 */ /* 0x000fe80003800200 */
[----:B------:R-:W-:Y:S01]  /*0f80*/  F2F.F32.F64 R37, R26 ;  /* 0x0000001a00257310 */ /* 0x000fe20000301000 */
[----:B-1----:R-:W-:-:S08]  /*0f90*/  DFMA R22, R24, -R18, 1 ;  /* 0x3ff000001816742b */ /* 0x002fd00000000812 */
[----:B------:R-:W-:-:S08]  /*0fa0*/  DFMA R22, R22, R22, R22 ;  /* 0x000000161616722b */ /* 0x000fd00000000016 */
[----:B------:R-:W-:Y:S01]  /*0fb0*/  DFMA R22, R24, R22, R24 ;  /* 0x000000161816722b */ /* 0x000fe20000000018 */
[----:B--2---:R-:W-:-:S07]  /*0fc0*/  FMUL R24, R13, R38 ;  /* 0x000000260d187220 */ /* 0x004fce0000400000 */
[C---:B------:R-:W-:Y:S01]  /*0fd0*/  DFMA R28, R22.reuse, -R18, 1 ;  /* 0x3ff00000161c742b */ /* 0x040fe20000000812 */
[----:B------:R-:W1:Y:S07]  /*0fe0*/  F2F.F64.F32 R24, R24 ;  /* 0x0000001800187310 */ /* 0x000e6e0000201800 */
[----:B------:R-:W-:-:S08]  /*0ff0*/  DFMA R28, R22, R28, R22 ;  /* 0x0000001c161c722b */ /* 0x000fd00000000016 */
[----:B-1----:R-:W-:Y:S01]  /*1000*/  DMUL R22, R28, R24 ;  /* 0x000000181c167228 */ /* 0x002fe20000000000 */
[----:B------:R-:W-:-:S07]  /*1010*/  FSETP.GEU.AND P1, PT, |R25|, 6.5827683646048100446e-37, PT ;  /* 0x036000001900780b */ /* 0x000fce0003f2e200 */
[----:B------:R-:W-:-:S08]  /*1020*/  DFMA R18, R22, -R18, R24 ;  /* 0x800000121612722b */ /* 0x000fd00000000018 */
[----:B------:R-:W-:-:S10]  /*1030*/  DFMA R18, R28, R18, R22 ;  /* 0x000000121c12722b */ /* 0x000fd40000000016 */
[----:B------:R-:W-:-:S05]  /*1040*/  FFMA R22, RZ, 2.1426990032196044922, R19 ;  /* 0x400921fbff167823 */ /* 0x000fca0000000013 */
[----:B------:R-:W-:-:S13]  /*1050*/  FSETP.GT.AND P0, PT, |R22|, 1.469367938527859385e-39, PT ;  /* 0x001000001600780b */ /* 0x000fda0003f04200 */
[----:B------:R-:W-:Y:S05]  /*1060*/  @P0 BRA P1, `(.L_x_99) ;  /* 0x0000000000180947 */ /* 0x000fea0000800000 */
[----:B------:R-:W-:Y:S01]  /*1070*/  IMAD.MOV.U32 R22, RZ, RZ, R24 ;  /* 0x000000ffff167224 */ /* 0x000fe200078e0018 */
[----:B------:R-:W-:Y:S01]  /*1080*/  MOV R34, 0x10b0 ;  /* 0x000010b000227802 */ /* 0x000fe20000000f00 */
[----:B------:R-:W-:-:S07]  /*1090*/  IMAD.MOV.U32 R23, RZ, RZ, R25 ;  /* 0x000000ffff177224 */ /* 0x000fce00078e0019 */
[----:B0-----:R-:W-:Y:S05]  /*10a0*/  CALL.REL.NOINC `($__internal_2_$__cuda_sm20_div_rn_f64_full) ;  /* 0x0000000400047944 */ /* 0x001fea0003c00000 */
[----:B------:R-:W-:Y:S01]  /*10b0*/  IMAD.MOV.U32 R18, RZ, RZ, R26 ;  /* 0x000000ffff127224 */ /* 0x000fe200078e001a */
[----:B------:R-:W-:-:S07]  /*10c0*/  MOV R19, R27 ;  /* 0x0000001b00137202 */ /* 0x000fce0000000f00 */
.L_x_99:
[----:B------:R-:W-:Y:S05]  /*10d0*/  BSYNC.RECONVERGENT B2 ;  /* 0x0000000000027941 */ /* 0x000fea0003800200 */
.L_x_98:
[----:B------:R-:W1:Y:S01]  /*10e0*/  LDC R23, c[0x0][0x39c] ;  /* 0x0000e700ff177b82 */ /* 0x000e620000000800 */
[----:B------:R2:W3:Y:S01]  /*10f0*/  F2F.F32.F64 R20, R18 ;  /* 0x0000001200147310 */ /* 0x0004e20000301000 */
[----:B------:R-:W-:Y:S01]  /*1100*/  BSSY.RECONVERGENT B2, `(.L_x_100) ;  /* 0x000000f000027945 */ /* 0x000fe20003800200 */
[----:B--2---:R-:W-:-:S06]  /*1110*/  FMUL R18, R11, R0 ;  /* 0x000000000b127220 */ /* 0x004fcc0000400000 */
[----:B-1----:R-:W1:Y:S08]  /*1120*/  MUFU.RCP R22, R23 ;  /* 0x0000001700167308 */ /* 0x002e700000001000 */
[----:B------:R-:W2:Y:S01]  /*1130*/  FCHK P0, R18, R23 ;  /* 0x0000001712007302 */ /* 0x000ea20000000000 */
[----:B-1----:R-:W-:-:S04]  /*1140*/  FFMA R21, R22, -R23, 1 ;  /* 0x3f80000016157423 */ /* 0x002fc80000000817 */
[----:B------:R-:W-:-:S04]  /*1150*/  FFMA R0, R22, R21, R22 ;  /* 0x0000001516007223 */ /* 0x000fc80000000016 */
[----:B------:R-:W-:-:S04]  /*1160*/  FFMA R21, R0, R18, RZ ;  /* 0x0000001200157223 */ /* 0x000fc800000000ff */
[----:B------:R-:W-:-:S04]  /*1170*/  FFMA R22, R21, -R23, R18 ;  /* 0x8000001715167223 */ /* 0x000fc80000000012 */
[----:B------:R-:W-:Y:S01]  /*1180*/  FFMA R0, R0, R22, R21 ;  /* 0x0000001600007223 */ /* 0x000fe20000000015 */
[----:B--23--:R-:W-:Y:S06]  /*1190*/  @!P0 BRA `(.L_x_101) ;  /* 0x0000000000148947 */ /* 0x00cfec0003800000 */
[----:B------:R-:W1:Y:S01]  /*11a0*/  LDCU UR5, c[0x0][0x39c] ;  /* 0x00007380ff0577ac */ /* 0x000e620008000800 */
[----:B------:R-:W-:Y:S01]  /*11b0*/  MOV R22, 0x11e0 ;  /* 0x000011e000167802 */ /* 0x000fe20000000f00 */
[----:B-1----:R-:W-:-:S07]  /*11c0*/  IMAD.U32 R19, RZ, RZ, UR5 ;  /* 0x00000005ff137e24 */ /* 0x002fce000f8e00ff */
[----:B0-----:R-:W-:Y:S05]  /*11d0*/  CALL.REL.NOINC `($__internal_4_$__cuda_sm3x_div_rn_noftz_f32_slowpath) ;  /* 0x0000000800807944 */ /* 0x001fea0003c00000 */
[----:B------:R-:W-:-:S07]  /*11e0*/  IMAD.MOV.U32 R0, RZ, RZ, R28 ;  /* 0x000000ffff007224 */ /* 0x000fce00078e001c */
.L_x_101:
[----:B------:R-:W-:Y:S05]  /*11f0*/  BSYNC.RECONVERGENT B2 ;  /* 0x0000000000027941 */ /* 0x000fea0003800200 */
.L_x_100:
[----:B------:R-:W1:Y:S01]  /*1200*/  F2I.TRUNC.NTZ R19, R20 ;  /* 0x0000001400137305 */ /* 0x000e62000020f100 */
[----:B0-----:R-:W-:Y:S01]  /*1210*/  FADD R2, -R2, 1 ;  /* 0x3f80000002027421 */ /* 0x001fe20000000100 */
[----:B------:R-:W-:Y:S02]  /*1220*/  VIADD R4, R4, 0x4 ;  /* 0x0000000404047836 */ /* 0x000fe40000000000 */
[----:B------:R-:W-:-:S04]  /*1230*/  VIADD R5, R5, 0x1 ;  /* 0x0000000105057836 */ /* 0x000fc80000000000 */
[----:B------:R-:W-:Y:S01]  /*1240*/  F2I.TRUNC.NTZ R37, R37 ;  /* 0x0000002500257305 */ /* 0x000fe2000020f100 */
[----:B-1----:R-:W-:-:S07]  /*1250*/  VIMNMX R19, PT, PT, R12, R19, PT ;  /* 0x000000130c137248 */ /* 0x002fce0003fe0100 */
[----:B------:R-:W0:Y:S01]  /*1260*/  F2I.TRUNC.NTZ R0, R0 ;  /* 0x0000000000007305 */ /* 0x000e22000020f100 */
[----:B------:R-:W-:Y:S02]  /*1270*/  I2FP.F32.S32 R21, R19 ;  /* 0x0000001300157245 */ /* 0x000fe40000201400 */
[C---:B------:R-:W-:Y:S02]  /*1280*/  VIMNMX R18, PT, PT, R19.reuse, 0x1, !PT ;  /* 0x0000000113127848 */ /* 0x040fe40007fe0100 */
[----:B------:R-:W-:Y:S01]  /*1290*/  VIADDMNMX R22, R19, 0x1, R12, PT ;  /* 0x0000000113167846 */ /* 0x000fe2000380010c */
[----:B------:R-:W-:-:S04]  /*12a0*/  FADD R21, R20, -R21 ;  /* 0x8000001514157221 */ /* 0x000fc80000000000 */
[C---:B------:R-:W-:Y:S01]  /*12b0*/  FADD R25, R21.reuse, -0.5 ;  /* 0xbf00000015197421 */ /* 0x040fe20000000000 */
[----:B------:R-:W-:Y:S02]  /*12c0*/  FSETP.GEU.AND P0, PT, R21, 0.5, PT ;  /* 0x3f0000001500780b */ /* 0x000fe40003f0e000 */
[----:B0-----:R-:W-:Y:S01]  /*12d0*/  VIMNMX R21, PT, PT, R0, UR6, PT ;  /* 0x0000000600157c48 */ /* 0x001fe2000bfe0100 */
[----:B------:R-:W-:-:S10]  /*12e0*/  FADD R20, -|R25|, 1 ;  /* 0x3f80000019147421 */ /* 0x000fd40000000300 */
[----:B------:R-:W-:Y:S01]  /*12f0*/  @!P0 VIADD R22, R18, 0xffffffff ;  /* 0xffffffff12168836 */ /* 0x000fe20000000000 */
[----:B------:R-:W-:-:S04]  /*1300*/  VIMNMX R18, PT, PT, R32, R37, PT ;  /* 0x0000002520127248 */ /* 0x000fc80003fe0100 */
[----:B------:R-:W-:Y:S01]  /*1310*/  ISETP.NE.AND P0, PT, R19, R22, PT ;  /* 0x000000161300720c */ /* 0x000fe20003f05270 */
[----:B------:R-:W-:Y:S01]  /*1320*/  IMAD R19, R21, UR13, R19 ;  /* 0x0000000d15137c24 */ /* 0x000fe2000f8e0213 */
[----:B------:R-:W-:Y:S02]  /*1330*/  IADD3 R18, PT, PT, R18, 0x1, RZ ;  /* 0x0000000112127810 */ /* 0x000fe40007ffe0ff */
[----:B------:R-:W-:-:S03]  /*1340*/  FSEL R20, R20, 1, P0 ;  /* 0x3f80000014147808 */ /* 0x000fc60000000000 */
[----:B------:R-:W-:-:S05]  /*1350*/  IMAD R19, R19, UR12, R18 ;  /* 0x0000000c13137c24 */ /* 0x000fca000f8e0212 */
[----:B------:R1:W-:Y:S01]  /*1360*/  STG.E desc[UR8][R14.64+0x4], R19 ;  /* 0x000004130e007986 */ /* 0x0003e2000c101908 */
[----:B------:R-:W-:Y:S02]  /*1370*/  @P0 IMAD R22, R21, UR13, R22 ;  /* 0x0000000d15160c24 */ /* 0x000fe4000f8e0216 */
[-C--:B------:R-:W-:Y:S01]  /*1380*/  FMUL R21, R20, R2.reuse ;  /* 0x0000000214157220 */ /* 0x080fe20000400000 */
[----:B------:R-:W-:Y:S01]  /*1390*/  @P0 FMUL R25, |R25|, R2 ;  /* 0x0000000219190220 */ /* 0x000fe20000400200 */
[----:B------:R-:W-:-:S03]  /*13a0*/  @P0 IMAD R23, R22, UR12, R18 ;  /* 0x0000000c16170c24 */ /* 0x000fc6000f8e0212 */
[----:B------:R1:W-:Y:S04]  /*13b0*/  STG.E desc[UR8][R16.64+0x4], R21 ;  /* 0x0000041510007986 */ /* 0x0003e8000c101908 */
[----:B------:R1:W-:Y:S04]  /*13c0*/  @P0 STG.E desc[UR8][R14.64+0x8], R23 ;  /* 0x000008170e000986 */ /* 0x0003e8000c101908 */
[----:B------:R1:W-:Y:S01]  /*13d0*/  @P0 STG.E desc[UR8][R16.64+0x8], R25 ;  /* 0x0000081910000986 */ /* 0x0003e2000c101908 */
[----:B------:R-:W-:Y:S05]  /*13e0*/  @P2 BRA `(.L_x_102) ;  /* 0xffffffec00a82947 */ /* 0x000fea000383ffff */
.L_x_86:
[----:B------:R-:W-:Y:S05]  /*13f0*/  BSYNC.RECONVERGENT B0 ;  /* 0x0000000000007941 */ /* 0x000fea0003800200 */
.L_x_85:
[----:B------:R-:W0:Y:S01]  /*1400*/  LDCU UR5, c[0x0][0x360] ;  /* 0x00006c00ff0577ac */ /* 0x000e220008000800 */
[----:B------:R-:W2:Y:S01]  /*1410*/  LDCU UR7, c[0x0][0x388] ;  /* 0x00007100ff0777ac */ /* 0x000ea20008000800 */
[----:B0-----:R-:W-:-:S05]  /*1420*/  VIADD R9, R9, UR5 ;  /* 0x0000000509097c36 */ /* 0x001fca0008000000 */
[----:B--2---:R-:W-:-:S13]  /*1430*/  ISETP.GE.AND P0, PT, R9, UR7, PT ;  /* 0x0000000709007c0c */ /* 0x004fda000bf06270 */
[----:B------:R-:W-:Y:S05]  /*1440*/  @!P0 BRA `(.L_x_103) ;  /* 0xffffffec00408947 */ /* 0x000fea000383ffff */
.L_x_84:
[----:B------:R-:W-:Y:S05]  /*1450*/  BSYNC.RECONVERGENT B1 ;  /* 0x0000000000017941 */ /* 0x000fea0003800200 */
.L_x_83:
[----:B------:R-:W0:Y:S01]  /*1460*/  LDCU UR5, c[0x0][0x370] ;  /* 0x00006e00ff0577ac */ /* 0x000e220008000800 */
[----:B------:R-:W2:Y:S01]  /*1470*/  LDCU UR7, c[0x0][0x380] ;  /* 0x00007000ff0777ac */ /* 0x000ea20008000800 */
[----:B0-----:R-:W-:-:S04]  /*1480*/  UIADD3 UR4, UPT, UPT, UR5, UR4, URZ ;  /* 0x0000000405047290 */ /* 0x001fc8000fffe0ff */
[----:B--2---:R-:W-:-:S09]  /*1490*/  UISETP.GE.AND UP0, UPT, UR4, UR7, UPT ;  /* 0x000000070400728c */ /* 0x004fd2000bf06270 */
[----:B------:R-:W-:Y:S05]  /*14a0*/  BRA.U !UP0, `(.L_x_104) ;  /* 0xffffffed080c7547 */ /* 0x000fea000b83ffff */
[----:B------:R-:W-:Y:S05]  /*14b0*/  EXIT ;  /* 0x000000000000794d */ /* 0x000fea0003800000 */
        .weak           $__internal_2_$__cuda_sm20_div_rn_f64_full
        .type           $__internal_2_$__cuda_sm20_div_rn_f64_full,@function
        .size           $__internal_2_$__cuda_sm20_div_rn_f64_full,($__internal_3_$__cuda_sm20_sqrt_rn_f32_slowpath - $__internal_2_$__cuda_sm20_div_rn_f64_full)
$__internal_2_$__cuda_sm20_div_rn_f64_full:
[C---:B------:R-:W-:Y:S01]  /*14c0*/  FSETP.GEU.AND P0, PT, |R21|.reuse, 1.469367938527859385e-39, PT ;  /* 0x001000001500780b */ /* 0x040fe20003f0e200 */
[----:B------:R-:W-:Y:S01]  /*14d0*/  IMAD.MOV.U32 R24, RZ, RZ, 0x1 ;  /* 0x00000001ff187424 */ /* 0x000fe200078e00ff */
[----:B------:R-:W-:Y:S01]  /*14e0*/  LOP3.LUT R18, R21, 0x800fffff, RZ, 0xc0, !PT ;  /* 0x800fffff15127812 */ /* 0x000fe200078ec0ff */
[----:B------:R-:W-:Y:S01]  /*14f0*/  IMAD.MOV.U32 R36, RZ, RZ, 0x1ca00000 ;  /* 0x1ca00000ff247424 */ /* 0x000fe200078e00ff */
[C---:B------:R-:W-:Y:S01]  /*1500*/  FSETP.GEU.AND P3, PT, |R23|.reuse, 1.469367938527859385e-39, PT ;  /* 0x001000001700780b */ /* 0x040fe20003f6e200 */
[----:B------:R-:W-:Y:S01]  /*1510*/  BSSY.RECONVERGENT B3, `(.L_x_105) ;  /* 0x0000052000037945 */ /* 0x000fe20003800200 */
[----:B------:R-:W-:Y:S02]  /*1520*/  LOP3.LUT R19, R18, 0x3ff00000, RZ, 0xfc, !PT ;  /* 0x3ff0000012137812 */ /* 0x000fe400078efcff */
[----:B------:R-:W-:Y:S02]  /*1530*/  MOV R18, R20 ;  /* 0x0000001400127202 */ /* 0x000fe40000000f00 */
[----:B------:R-:W-:-:S02]  /*1540*/  LOP3.LUT R35, R23, 0x7ff00000, RZ, 0xc0, !PT ;  /* 0x7ff0000017237812 */ /* 0x000fc400078ec0ff */
[----:B------:R-:W-:Y:S01]  /*1550*/  LOP3.LUT R40, R21, 0x7ff00000, RZ, 0xc0, !PT ;  /* 0x7ff0000015287812 */ /* 0x000fe200078ec0ff */
[----:B------:R-:W-:Y:S02]  /*1560*/  @!P0 DMUL R18, R20, 8.98846567431157953865e+307 ;  /* 0x7fe0000014128828 */ /* 0x000fe40000000000 */
[----:B------:R-:W-:Y:S01]  /*1570*/  IMAD.MOV.U32 R39, RZ, RZ, R35 ;  /* 0x000000ffff277224 */ /* 0x000fe200078e0023 */
[----:B------:R-:W-:Y:S02]  /*1580*/  ISETP.GE.U32.AND P1, PT, R35, R40, PT ;  /* 0x000000282300720c */ /* 0x000fe40003f26070 */
[----:B------:R-:W-:Y:S01]  /*1590*/  @!P3 LOP3.LUT R28, R21, 0x7ff00000, RZ, 0xc0, !PT ;  /* 0x7ff00000151cb812 */ /* 0x000fe200078ec0ff */
[----:B------:R-:W0:Y:S03]  /*15a0*/  MUFU.RCP64H R25, R19 ;  /* 0x0000001300197308 */ /* 0x000e260000001800 */
[----:B------:R-:W-:-:S02]  /*15b0*/  @!P3 ISETP.GE.U32.AND P4, PT, R35, R28, PT ;  /* 0x0000001c2300b20c */ /* 0x000fc40003f86070 */
[----:B------:R-:W-:Y:S02]  /*15c0*/  @!P3 MOV R28, RZ ;  /* 0x000000ff001cb202 */ /* 0x000fe40000000f00 */
[----:B------:R-:W-:Y:S02]  /*15d0*/  @!P3 SEL R29, R36, 0x63400000, !P4 ;  /* 0x63400000241db807 */ /* 0x000fe40006000000 */
[----:B------:R-:W-:Y:S02]  /*15e0*/  @!P0 LOP3.LUT R40, R19, 0x7ff00000, RZ, 0xc0, !PT ;  /* 0x7ff0000013288812 */ /* 0x000fe400078ec0ff */
[----:B------:R-:W-:-:S03]  /*15f0*/  @!P3 LOP3.LUT R29, R29, 0x80000000, R23, 0xf8, !PT ;  /* 0x800000001d1db812 */ /* 0x000fc600078ef817 */
[----:B------:R-:W-:Y:S01]  /*1600*/  VIADD R41, R40, 0xffffffff ;  /* 0xffffffff28297836 */ /* 0x000fe20000000000 */
[----:B------:R-:W-:Y:S01]  /*1610*/  @!P3 LOP3.LUT R29, R29, 0x100000, RZ, 0xfc, !PT ;  /* 0x001000001d1db812 */ /* 0x000fe200078efcff */
[----:B0-----:R-:W-:-:S08]  /*1620*/  DFMA R26, R24, -R18, 1 ;  /* 0x3ff00000181a742b */ /* 0x001fd00000000812 */
[----:B------:R-:W-:-:S08]  /*1630*/  DFMA R26, R26, R26, R26 ;  /* 0x0000001a1a1a722b */ /* 0x000fd0000000001a */
[----:B------:R-:W-:Y:S01]  /*1640*/  DFMA R26, R24, R26, R24 ;  /* 0x0000001a181a722b */ /* 0x000fe20000000018 */
[----:B------:R-:W-:Y:S01]  /*1650*/  SEL R25, R36, 0x63400000, !P1 ;  /* 0x6340000024197807 */ /* 0x000fe20004800000 */
[----:B------:R-:W-:-:S03]  /*1660*/  IMAD.MOV.U32 R24, RZ, RZ, R22 ;  /* 0x000000ffff187224 */ /* 0x000fc600078e0016 */
[----:B------:R-:W-:-:S03]  /*1670*/  LOP3.LUT R25, R25, 0x800fffff, R23, 0xf8, !PT ;  /* 0x800fffff19197812 */ /* 0x000fc600078ef817 */
[----:B------:R-:W-:-:S03]  /*1680*/  DFMA R30, R26, -R18, 1 ;  /* 0x3ff000001a1e742b */ /* 0x000fc60000000812 */
[----:B------:R-:W-:-:S05]  /*1690*/  @!P3 DFMA R24, R24, 2, -R28 ;  /* 0x400000001818b82b */ /* 0x000fca000000081c */
[----:B------:R-:W-:-:S05]  /*16a0*/  DFMA R30, R26, R30, R26 ;  /* 0x0000001e1a1e722b */ /* 0x000fca000000001a */
[----:B------:R-:W-:-:S03]  /*16b0*/  @!P3 LOP3.LUT R39, R25, 0x7ff00000, RZ, 0xc0, !PT ;  /* 0x7ff000001927b812 */ /* 0x000fc600078ec0ff */
[----:B------:R-:W-:Y:S02]  /*16c0*/  DMUL R26, R30, R24 ;  /* 0x000000181e1a7228 */ /* 0x000fe40000000000 */
[----:B------:R-:W-:-:S05]  /*16d0*/  VIADD R28, R39, 0xffffffff ;  /* 0xffffffff271c7836 */ /* 0x000fca0000000000 */
[----:B------:R-:W-:Y:S01]  /*16e0*/  ISETP.GT.U32.AND P0, PT, R28, 0x7feffffe, PT ;  /* 0x7feffffe1c00780c */ /* 0x000fe20003f04070 */
[----:B------:R-:W-:-:S03]  /*16f0*/  DFMA R28, R26, -R18, R24 ;  /* 0x800000121a1c722b */ /* 0x000fc60000000018 */
[----:B------:R-:W-:-:S05]  /*1700*/  ISETP.GT.U32.OR P0, PT, R41, 0x7feffffe, P0 ;  /* 0x7feffffe2900780c */ /* 0x000fca0000704470 */
[----:B------:R-:W-:-:S08]  /*1710*/  DFMA R28, R30, R28, R26 ;  /* 0x0000001c1e1c722b */ /* 0x000fd0000000001a */
[----:B------:R-:W-:Y:S05]  /*1720*/  @P0 BRA `(.L_x_106) ;  /* 0x00000000006c0947 */ /* 0x000fea0003800000 */
[----:B------:R-:W-:-:S04]  /*1730*/  LOP3.LUT R26, R21, 0x7ff00000, RZ, 0xc0, !PT ;  /* 0x7ff00000151a7812 */ /* 0x000fc800078ec0ff */
[CC--:B------:R-:W-:Y:S02]  /*1740*/  VIADDMNMX R22, R35.reuse, -R26.reuse, 0xb9600000, !PT ;  /* 0xb960000023167446 */ /* 0x0c0fe4000780091a */
[----:B------:R-:W-:Y:S02]  /*1750*/  ISETP.GE.U32.AND P0, PT, R35, R26, PT ;  /* 0x0000001a2300720c */ /* 0x000fe40003f06070 */
[----:B------:R-:W-:Y:S02]  /*1760*/  VIMNMX R22, PT, PT, R22, 0x46a00000, PT ;  /* 0x46a0000016167848 */ /* 0x000fe40003fe0100 */
[----:B------:R-:W-:-:S04]  /*1770*/  SEL R23, R36, 0x63400000, !P0 ;  /* 0x6340000024177807 */ /* 0x000fc80004000000 */
[----:B------:R-:W-:Y:S01]  /*1780*/  IADD3 R30, PT, PT, -R23, R22, RZ ;  /* 0x00000016171e7210 */ /* 0x000fe20007ffe1ff */
[----:B------:R-:W-:-:S04]  /*1790*/  IMAD.MOV.U32 R22, RZ, RZ, RZ ;  /* 0x000000ffff167224 */ /* 0x000fc800078e00ff */
[----:B------:R-:W-:-:S06]  /*17a0*/  VIADD R23, R30, 0x7fe00000 ;  /* 0x7fe000001e177836 */ /* 0x000fcc0000000000 */
[----:B------:R-:W-:-:S10]  /*17b0*/  DMUL R26, R28, R22 ;  /* 0x000000161c1a7228 */ /* 0x000fd40000000000 */
[----:B------:R-:W-:-:S13]  /*17c0*/  FSETP.GTU.AND P0, PT, |R27|, 1.469367938527859385e-39, PT ;  /* 0x001000001b00780b */ /* 0x000fda0003f0c200 */
[----:B------:R-:W-:Y:S05]  /*17d0*/  @P0 BRA `(.L_x_107) ;  /* 0x0000000000940947 */ /* 0x000fea0003800000 */
[----:B------:R-:W-:Y:S01]  /*17e0*/  DFMA R24, R28, -R18, R24 ;  /* 0x800000121c18722b */ /* 0x000fe20000000018 */
[----:B------:R-:W-:-:S09]  /*17f0*/  IMAD.MOV.U32 R22, RZ, RZ, RZ ;  /* 0x000000ffff167224 */ /* 0x000fd200078e00ff */
[C---:B------:R-:W-:Y:S02]  /*1800*/  FSETP.NEU.AND P0, PT, R25.reuse, RZ, PT ;  /* 0x000000ff1900720b */ /* 0x040fe40003f0d000 */
[----:B------:R-:W-:-:S04]  /*1810*/  LOP3.LUT R31, R25, 0x80000000, R21, 0x48, !PT ;  /* 0x80000000191f7812 */ /* 0x000fc800078e4815 */
[----:B------:R-:W-:-:S07]  /*1820*/  LOP3.LUT R23, R31, R23, RZ, 0xfc, !PT ;  /* 0x000000171f177212 */ /* 0x000fce00078efcff */
[----:B------:R-:W-:Y:S05]  /*1830*/  @!P0 BRA `(.L_x_107) ;  /* 0x00000000007c8947 */ /* 0x000fea0003800000 */
[----:B------:R-:W-:Y:S01]  /*1840*/  IADD3 R19, PT, PT, -R30, RZ, RZ ;  /* 0x000000ff1e137210 */ /* 0x000fe20007ffe1ff */
[----:B------:R-:W-:Y:S01]  /*1850*/  IMAD.MOV.U32 R18, RZ, RZ, RZ ;  /* 0x000000ffff127224 */ /* 0x000fe200078e00ff */
[----:B------:R-:W-:-:S05]  /*1860*/  DMUL.RP R22, R28, R22 ;  /* 0x000000161c167228 */ /* 0x000fca0000008000 */
[----:B------:R-:W-:-:S05]  /*1870*/  DFMA R18, R26, -R18, R28 ;  /* 0x800000121a12722b */ /* 0x000fca000000001c */
[----:B------:R-:W-:Y:S02]  /*1880*/  LOP3.LUT R31, R23, R31, RZ, 0x3c, !PT ;  /* 0x0000001f171f7212 */ /* 0x000fe400078e3cff */
[----:B------:R-:W-:-:S04]  /*1890*/  IADD3 R18, PT, PT, -R30, -0x43300000, RZ ;  /* 0xbcd000001e127810 */ /* 0x000fc80007ffe1ff */
[----:B------:R-:W-:-:S04]  /*18a0*/  FSETP.NEU.AND P0, PT, |R19|, R18, PT ;  /* 0x000000121300720b */ /* 0x000fc80003f0d200 */
[----:B------:R-:W-:Y:S02]  /*18b0*/  FSEL R26, R22, R26, !P0 ;  /* 0x0000001a161a7208 */ /* 0x000fe40004000000 */
[----:B------:R-:W-:Y:S01]  /*18c0*/  FSEL R27, R31, R27, !P0 ;  /* 0x0000001b1f1b7208 */ /* 0x000fe20004000000 */
[----:B------:R-:W-:Y:S06]  /*18d0*/  BRA `(.L_x_107) ;  /* 0x0000000000547947 */ /* 0x000fec0003800000 */
.L_x_106:
[----:B------:R-:W-:-:S14]  /*18e0*/  DSETP.NAN.AND P0, PT, R22, R22, PT ;  /* 0x000000161600722a */ /* 0x000fdc0003f08000 */
[----:B------:R-:W-:Y:S05]  /*18f0*/  @P0 BRA `(.L_x_108) ;  /* 0x0000000000440947 */ /* 0x000fea0003800000 */
[----:B------:R-:W-:-:S14]  /*1900*/  DSETP.NAN.AND P0, PT, R20, R20, PT ;  /* 0x000000141400722a */ /* 0x000fdc0003f08000 */
[----:B------:R-:W-:Y:S05]  /*1910*/  @P0 BRA `(.L_x_109) ;  /* 0x0000000000300947 */ /* 0x000fea0003800000 */
[----:B------:R-:W-:Y:S01]  /*1920*/  ISETP.NE.AND P0, PT, R39, R40, PT ;  /* 0x000000282700720c */ /* 0x000fe20003f05270 */
[----:B------:R-:W-:Y:S02]  /*1930*/  IMAD.MOV.U32 R26, RZ, RZ, 0x0 ;  /* 0x00000000ff1a7424 */ /* 0x000fe400078e00ff */
[----:B------:R-:W-:-:S10]  /*1940*/  IMAD.MOV.U32 R27, RZ, RZ, -0x80000 ;  /* 0xfff80000ff1b7424 */ /* 0x000fd400078e00ff */
[----:B------:R-:W-:Y:S05]  /*1950*/  @!P0 BRA `(.L_x_107) ;  /* 0x0000000000348947 */ /* 0x000fea0003800000 */
[----:B------:R-:W-:Y:S02]  /*1960*/  ISETP.NE.AND P0, PT, R39, 0x7ff00000, PT ;  /* 0x7ff000002700780c */ /* 0x000fe40003f05270 */
[----:B------:R-:W-:Y:S02]  /*1970*/  LOP3.LUT R27, R23, 0x80000000, R21, 0x48, !PT ;  /* 0x80000000171b7812 */ /* 0x000fe400078e4815 */
[----:B------:R-:W-:-:S13]  /*1980*/  ISETP.EQ.OR P0, PT, R40, RZ, !P0 ;  /* 0x000000ff2800720c */ /* 0x000fda0004702670 */
[----:B------:R-:W-:Y:S02]  /*1990*/  @P0 LOP3.LUT R18, R27, 0x7ff00000, RZ, 0xfc, !PT ;  /* 0x7ff000001b120812 */ /* 0x000fe400078efcff */
[----:B------:R-:W-:Y:S01]  /*19a0*/  @!P0 MOV R26, RZ ;  /* 0x000000ff001a8202 */ /* 0x000fe20000000f00 */
[----:B------:R-:W-:Y:S02]  /*19b0*/  @P0 IMAD.MOV.U32 R26, RZ, RZ, RZ ;  /* 0x000000ffff1a0224 */ /* 0x000fe400078e00ff */
[----:B------:R-:W-:Y:S01]  /*19c0*/  @P0 IMAD.MOV.U32 R27, RZ, RZ, R18 ;  /* 0x000000ffff1b0224 */ /* 0x000fe200078e0012 */
[----:B------:R-:W-:Y:S06]  /*19d0*/  BRA `(.L_x_107) ;  /* 0x0000000000147947 */ /* 0x000fec0003800000 */
.L_x_109:
[----:B------:R-:W-:Y:S01]  /*19e0*/  LOP3.LUT R27, R21, 0x80000, RZ, 0xfc, !PT ;  /* 0x00080000151b7812 */ /* 0x000fe200078efcff */
[----:B------:R-:W-:Y:S01]  /*19f0*/  IMAD.MOV.U32 R26, RZ, RZ, R20 ;  /* 0x000000ffff1a7224 */ /* 0x000fe200078e0014 */
[----:B------:R-:W-:Y:S06]  /*1a00*/  BRA `(.L_x_107) ;  /* 0x0000000000087947 */ /* 0x000fec0003800000 */
.L_x_108:
[----:B------:R-:W-:Y:S02]  /*1a10*/  LOP3.LUT R27, R23, 0x80000, RZ, 0xfc, !PT ;  /* 0x00080000171b7812 */ /* 0x000fe400078efcff */
[----:B------:R-:W-:-:S07]  /*1a20*/  MOV R26, R22 ;  /* 0x00000016001a7202 */ /* 0x000fce0000000f00 */
.L_x_107:
[----:B------:R-:W-:Y:S05]  /*1a30*/  BSYNC.RECONVERGENT B3 ;  /* 0x0000000000037941 */ /* 0x000fea0003800200 */
.L_x_105:
[----:B------:R-:W-:-:S04]  /*1a40*/  IMAD.MOV.U32 R35, RZ, RZ, 0x0 ;  /* 0x00000000ff237424 */ /* 0x000fc800078e00ff */
[----:B------:R-:W-:Y:S05]  /*1a50*/  RET.REL.NODEC R34 `(_Z28build_fuzzy_spherical_kerneliiiiiiifPKfS0_PKiS2_S0_PiPf) ;  /* 0xffffffe422687950 */ /* 0x000fea0003c3ffff */
        .weak           $__internal_3_$__cuda_sm20_sqrt_rn_f32_slowpath
        .type           $__internal_3_$__cuda_sm20_sqrt_rn_f32_slowpath,@function
        .size           $__internal_3_$__cuda_sm20_sqrt_rn_f32_slowpath,($__internal_4_$__cuda_sm3x_div_rn_noftz_f32_slowpath - $__internal_3_$__cuda_sm20_sqrt_rn_f32_slowpath)
$__internal_3_$__cuda_sm20_sqrt_rn_f32_slowpath:
[----:B------:R-:W-:-:S13]  /*1a60*/  LOP3.LUT P0, RZ, R16, 0x7fffffff, RZ, 0xc0, !PT ;  /* 0x7fffffff10ff7812 */ /* 0x000fda000780c0ff */
[----:B------:R-:W-:Y:S01]  /*1a70*/  @!P0 IMAD.MOV.U32 R14, RZ, RZ, R16 ;  /* 0x000000ffff0e8224 */ /* 0x000fe200078e0010 */
[----:B------:R-:W-:Y:S06]  /*1a80*/  @!P0 BRA `(.L_x_110) ;  /* 0x0000000000448947 */ /* 0x000fec0003800000 */
[----:B------:R-:W-:Y:S01]  /*1a90*/  FSETP.GEU.FTZ.AND P0, PT, R16, RZ, PT ;  /* 0x000000ff1000720b */ /* 0x000fe20003f1e000 */
[----:B------:R-:W-:-:S12]  /*1aa0*/  IMAD.MOV.U32 R2, RZ, RZ, R16 ;  /* 0x000000ffff027224 */ /* 0x000fd800078e0010 */
[----:B------:R-:W-:Y:S01]  /*1ab0*/  @!P0 MOV R14, 0x7fffffff ;  /* 0x7fffffff000e8802 */ /* 0x000fe20000000f00 */
        /* <DEDUP_REMOVED lines=9> */
[----:B------:R-:W-:Y:S02]  /*1b50*/  @!P0 IMAD.MOV.U32 R14, RZ, RZ, R2 ;  /* 0x000000ffff0e8224 */ /* 0x000fe400078e0002 */
[----:B------:R-:W-:-:S04]  /*1b60*/  @P0 FADD.FTZ R17, -R16, -RZ ;  /* 0x800000ff10110221 */ /* 0x000fc80000010100 */
[----:B------:R-:W-:-:S04]  /*1b70*/  @P0 FFMA R17, R16, R17, R15 ;  /* 0x0000001110110223 */ /* 0x000fc8000000000f */
[----:B------:R-:W-:-:S04]  /*1b80*/  @P0 FFMA R17, R17, R18, R16 ;  /* 0x0000001211110223 */ /* 0x000fc80000000010 */
[----:B------:R-:W-:-:S07]  /*1b90*/  @P0 FMUL.FTZ R14, R17, 2.3283064365386962891e-10 ;  /* 0x2f800000110e0820 */ /* 0x000fce0000410000 */
.L_x_110:
[----:B------:R-:W-:Y:S02]  /*1ba0*/  HFMA2 R15, -RZ, RZ, 0, 0 ;  /* 0x00000000ff0f7431 */ /* 0x000fe400000001ff */
[----:B------:R-:W-:Y:S02]  /*1bb0*/  IMAD.MOV.U32 R27, RZ, RZ, R14 ;  /* 0x000000ffff1b7224 */ /* 0x000fe400078e000e */
[----:B------:R-:W-:-:S04]  /*1bc0*/  IMAD.MOV.U32 R14, RZ, RZ, R19 ;  /* 0x000000ffff0e7224 */ /* 0x000fc800078e0013 */
[----:B------:R-:W-:Y:S05]  /*1bd0*/  RET.REL.NODEC R14 `(_Z28build_fuzzy_spherical_kerneliiiiiiifPKfS0_PKiS2_S0_PiPf) ;  /* 0xffffffe40e087950 */ /* 0x000fea0003c3ffff */
        .weak           $__internal_4_$__cuda_sm3x_div_rn_noftz_f32_slowpath
        .type           $__internal_4_$__cuda_sm3x_div_rn_noftz_f32_slowpath,@function
        .size           $__internal_4_$__cuda_sm3x_div_rn_noftz_f32_slowpath,(.L_x_167 - $__internal_4_$__cuda_sm3x_div_rn_noftz_f32_slowpath)
$__internal_4_$__cuda_sm3x_div_rn_noftz_f32_slowpath:
[----:B------:R-:W-:Y:S01]  /*1be0*/  SHF.R.U32.HI R24, RZ, 0x17, R19 ;  /* 0x00000017ff187819 */ /* 0x000fe20000011613 */
[----:B------:R-:W-:Y:S01]  /*1bf0*/  BSSY.RECONVERGENT B3, `(.L_x_111) ;  /* 0x0000062000037945 */ /* 0x000fe20003800200 */
[----:B------:R-:W-:Y:S02]  /*1c00*/  SHF.R.U32.HI R28, RZ, 0x17, R18 ;  /* 0x00000017ff1c7819 */ /* 0x000fe40000011612 */
[----:B------:R-:W-:Y:S02]  /*1c10*/  LOP3.LUT R24, R24, 0xff, RZ, 0xc0, !PT ;  /* 0x000000ff18187812 */ /* 0x000fe400078ec0ff */
[----:B------:R-:W-:-:S03]  /*1c20*/  LOP3.LUT R31, R28, 0xff, RZ, 0xc0, !PT ;  /* 0x000000ff1c1f7812 */ /* 0x000fc600078ec0ff */
[----:B------:R-:W-:Y:S02]  /*1c30*/  VIADD R34, R24, 0xffffffff ;  /* 0xffffffff18227836 */ /* 0x000fe40000000000 */
[----:B------:R-:W-:-:S03]  /*1c40*/  VIADD R30, R31, 0xffffffff ;  /* 0xffffffff1f1e7836 */ /* 0x000fc60000000000 */
[----:B------:R-:W-:-:S04]  /*1c50*/  ISETP.GT.U32.AND P0, PT, R34, 0xfd, PT ;  /* 0x000000fd2200780c */ /* 0x000fc80003f04070 */
        /* <DEDUP_REMOVED lines=22> */
[----:B------:R-:W-:Y:S02]  /*1dc0*/  @!P0 IMAD.MOV.U32 R28, RZ, RZ, -0x40 ;  /* 0xffffffc0ff1c8424 */ /* 0x000fe400078e00ff */
[----:B------:R-:W-:Y:S01]  /*1dd0*/  @!P0 FFMA R18, R18, 1.84467440737095516160e+19, RZ ;  /* 0x5f80000012128823 */ /* 0x000fe200000000ff */
[----:B------:R-:W-:Y:S01]  /*1de0*/  @!P1 FFMA R19, R19, 1.84467440737095516160e+19, RZ ;  /* 0x5f80000013139823 */ /* 0x000fe200000000ff */
[----:B------:R-:W-:-:S07]  /*1df0*/  @!P1 VIADD R28, R28, 0x40 ;  /* 0x000000401c1c9836 */ /* 0x000fce0000000000 */
.L_x_112:
[----:B------:R-:W-:Y:S01]  /*1e00*/  LEA R30, R24, 0xc0800000, 0x17 ;  /* 0xc0800000181e7811 */ /* 0x000fe200078eb8ff */
[----:B------:R-:W-:Y:S01]  /*1e10*/  BSSY.RECONVERGENT B4, `(.L_x_117) ;  /* 0x0000036000047945 */ /* 0x000fe20003800200 */
[----:B------:R-:W-:-:S03]  /*1e20*/  IADD3 R31, PT, PT, R31, -0x7f, RZ ;  /* 0xffffff811f1f7810 */ /* 0x000fc60007ffe0ff */
[----:B------:R-:W-:Y:S02]  /*1e30*/  IMAD.IADD R34, R19, 0x1, -R30 ;  /* 0x0000000113227824 */ /* 0x000fe400078e0a1e */
[C---:B------:R-:W-:Y:S01]  /*1e40*/  IMAD R18, R31.reuse, -0x800000, R18 ;  /* 0xff8000001f127824 */ /* 0x040fe200078e0212 */
[----:B------:R-:W-:Y:S01]  /*1e50*/  IADD3 R31, PT, PT, R31, 0x7f, -R24 ;  /* 0x0000007f1f1f7810 */ /* 0x000fe20007ffe818 */
[----:B------:R-:W0:Y:S01]  /*1e60*/  MUFU.RCP R19, R34 ;  /* 0x0000002200137308 */ /* 0x000e220000001000 */
[----:B------:R-:W-:-:S03]  /*1e70*/  FADD.FTZ R35, -R34, -RZ ;  /* 0x800000ff22237221 */ /* 0x000fc60000010100 */
[----:B------:R-:W-:Y:S02]  /*1e80*/  IMAD.IADD R31, R31, 0x1, R28 ;  /* 0x000000011f1f7824 */ /* 0x000fe400078e021c */
[----:B0-----:R-:W-:-:S04]  /*1e90*/  FFMA R30, R19, R35, 1 ;  /* 0x3f800000131e7423 */ /* 0x001fc80000000023 */
[----:B------:R-:W-:-:S04]  /*1ea0*/  FFMA R19, R19, R30, R19 ;  /* 0x0000001e13137223 */ /* 0x000fc80000000013 */
[----:B------:R-:W-:-:S04]  /*1eb0*/  FFMA R30, R18, R19, RZ ;  /* 0x00000013121e7223 */ /* 0x000fc800000000ff */
[----:B------:R-:W-:-:S04]  /*1ec0*/  FFMA R36, R35, R30, R18 ;  /* 0x0000001e23247223 */ /* 0x000fc80000000012 */
[----:B------:R-:W-:-:S04]  /*1ed0*/  FFMA R30, R19, R36, R30 ;  /* 0x00000024131e7223 */ /* 0x000fc8000000001e */
[----:B------:R-:W-:-:S04]  /*1ee0*/  FFMA R35, R35, R30, R18 ;  /* 0x0000001e23237223 */ /* 0x000fc80000000012 */
[----:B------:R-:W-:-:S05]  /*1ef0*/  FFMA R18, R19, R35, R30 ;  /* 0x0000002313127223 */ /* 0x000fca000000001e */
[----:B------:R-:W-:-:S04]  /*1f00*/  SHF.R.U32.HI R24, RZ, 0x17, R18 ;  /* 0x00000017ff187819 */ /* 0x000fc80000011612 */
[----:B------:R-:W-:-:S05]  /*1f10*/  LOP3.LUT R24, R24, 0xff, RZ, 0xc0, !PT ;  /* 0x000000ff18187812 */ /* 0x000fca00078ec0ff */
[----:B------:R-:W-:-:S04]  /*1f20*/  IMAD.IADD R34, R24, 0x1, R31 ;  /* 0x0000000118227824 */ /* 0x000fc800078e021f */
        /* <DEDUP_REMOVED lines=10> */
[CCC-:B------:R-:W-:Y:S01]  /*1fd0*/  FFMA.RZ R24, R19.reuse, R35.reuse, R30.reuse ;  /* 0x0000002313187223 */ /* 0x1c0fe2000000c01e */
[C---:B------:R-:W-:Y:S02]  /*1fe0*/  IADD3 R31, PT, PT, R34.reuse, 0x20, RZ ;  /* 0x00000020221f7810 */ /* 0x040fe40007ffe0ff */
[----:B------:R-:W-:Y:S02]  /*1ff0*/  ISETP.NE.AND P5, PT, R34, RZ, PT ;  /* 0x000000ff2200720c */ /* 0x000fe40003fa5270 */
[----:B------:R-:W-:Y:S01]  /*2000*/  LOP3.LUT R28, R24, 0x7fffff, RZ, 0xc0, !PT ;  /* 0x007fffff181c7812 */ /* 0x000fe200078ec0ff */
[CCC-:B------:R-:W-:Y:S01]  /*2010*/  FFMA.RP R24, R19.reuse, R35.reuse, R30.reuse ;  /* 0x0000002313187223 */ /* 0x1c0fe2000000801e */
[----:B------:R-:W-:Y:S01]  /*2020*/  FFMA.RM R19, R19, R35, R30 ;  /* 0x0000002313137223 */ /* 0x000fe2000000401e */
[----:B------:R-:W-:Y:S01]  /*2030*/  IMAD.MOV R30, RZ, RZ, -R34 ;  /* 0x000000ffff1e7224 */ /* 0x000fe200078e0a22 */
[----:B------:R-:W-:Y:S02]  /*2040*/  LOP3.LUT R28, R28, 0x800000, RZ, 0xfc, !PT ;  /* 0x008000001c1c7812 */ /* 0x000fe400078efcff */
[----:B------:R-:W-:-:S02]  /*2050*/  ISETP.NE.AND P1, PT, R34, RZ, PT ;  /* 0x000000ff2200720c */ /* 0x000fc40003f25270 */
[----:B------:R-:W-:Y:S02]  /*2060*/  SHF.L.U32 R31, R28, R31, RZ ;  /* 0x0000001f1c1f7219 */ /* 0x000fe400000006ff */
[----:B------:R-:W-:Y:S02]  /*2070*/  FSETP.NEU.FTZ.AND P0, PT, R24, R19, PT ;  /* 0x000000131800720b */ /* 0x000fe40003f1d000 */
[----:B------:R-:W-:Y:S02]  /*2080*/  SEL R19, R30, RZ, P5 ;  /* 0x000000ff1e137207 */ /* 0x000fe40002800000 */
[----:B------:R-:W-:Y:S02]  /*2090*/  ISETP.NE.AND P1, PT, R31, RZ, P1 ;  /* 0x000000ff1f00720c */ /* 0x000fe40000f25270 */
[----:B------:R-:W-:Y:S02]  /*20a0*/  SHF.R.U32.HI R19, RZ, R19, R28 ;  /* 0x00000013ff137219 */ /* 0x000fe4000001161c */
[----:B------:R-:W-:-:S02]  /*20b0*/  PLOP3.LUT P0, PT, P0, P1, PT, 0xf8, 0x8f ;  /* 0x00000000008f781c */ /* 0x000fc40000703f70 */
[----:B------:R-:W-:Y:S02]  /*20c0*/  SHF.R.U32.HI R31, RZ, 0x1, R19 ;  /* 0x00000001ff1f7819 */ /* 0x000fe40000011613 */
[----:B------:R-:W-:-:S04]  /*20d0*/  SEL R24, RZ, 0x1, !P0 ;  /* 0x00000001ff187807 */ /* 0x000fc80004000000 */
[----:B------:R-:W-:-:S04]  /*20e0*/  LOP3.LUT R24, R24, 0x1, R31, 0xf8, !PT ;  /* 0x0000000118187812 */ /* 0x000fc800078ef81f */
[----:B------:R-:W-:-:S05]  /*20f0*/  LOP3.LUT R24, R24, R19, RZ, 0xc0, !PT ;  /* 0x0000001318187212 */ /* 0x000fca00078ec0ff */
[----:B------:R-:W-:-:S05]  /*2100*/  IMAD.IADD R31, R31, 0x1, R24 ;  /* 0x000000011f1f7824 */ /* 0x000fca00078e0218 */
[----:B------:R-:W-:Y:S01]  /*2110*/  LOP3.LUT R18, R31, R18, RZ, 0xfc, !PT ;  /* 0x000000121f127212 */ /* 0x000fe200078efcff */
[----:B------:R-:W-:Y:S06]  /*2120*/  BRA `(.L_x_120) ;  /* 0x0000000000107947 */ /* 0x000fec0003800000 */
.L_x_119:
[----:B------:R-:W-:-:S04]  /*2130*/  LOP3.LUT R18, R18, 0x80000000, RZ, 0xc0, !PT ;  /* 0x8000000012127812 */ /* 0x000fc800078ec0ff */
[----:B------:R-:W-:Y:S01]  /*2140*/  LOP3.LUT R18, R18, 0x7f800000, RZ, 0xfc, !PT ;  /* 0x7f80000012127812 */ /* 0x000fe200078efcff */
[----:B------:R-:W-:Y:S06]  /*2150*/  BRA `(.L_x_120) ;  /* 0x0000000000047947 */ /* 0x000fec0003800000 */
.L_x_118:
[----:B------:R-:W-:-:S07]  /*2160*/  IMAD R18, R31, 0x800000, R18 ;  /* 0x008000001f127824 */ /* 0x000fce00078e0212 */
.L_x_120:
[----:B------:R-:W-:Y:S05]  /*2170*/  BSYNC.RECONVERGENT B4 ;  /* 0x0000000000047941 */ /* 0x000fea0003800200 */
.L_x_117:
[----:B------:R-:W-:Y:S05]  /*2180*/  BRA `(.L_x_121) ;  /* 0x0000000000207947 */ /* 0x000fea0003800000 */
.L_x_116:
[----:B------:R-:W-:-:S04]  /*2190*/  LOP3.LUT R18, R19, 0x80000000, R18, 0x48, !PT ;  /* 0x8000000013127812 */ /* 0x000fc800078e4812 */
[----:B------:R-:W-:Y:S01]  /*21a0*/  LOP3.LUT R18, R18, 0x7f800000, RZ, 0xfc, !PT ;  /* 0x7f80000012127812 */ /* 0x000fe200078efcff */
[----:B------:R-:W-:Y:S06]  /*21b0*/  BRA `(.L_x_121) ;  /* 0x0000000000147947 */ /* 0x000fec0003800000 */
.L_x_115:
[----:B------:R-:W-:Y:S01]  /*21c0*/  LOP3.LUT R18, R19, 0x80000000, R18, 0x48, !PT ;  /* 0x8000000013127812 */ /* 0x000fe200078e4812 */
[----:B------:R-:W-:Y:S06]  /*21d0*/  BRA `(.L_x_121) ;  /* 0x00000000000c7947 */ /* 0x000fec0003800000 */
.L_x_114:
[----:B------:R-:W0:Y:S01]  /*21e0*/  MUFU.RSQ R18, -QNAN ;  /* 0xffc0000000127908 */ /* 0x000e220000001400 */
[----:B------:R-:W-:Y:S05]  /*21f0*/  BRA `(.L_x_121) ;  /* 0x0000000000047947 */ /* 0x000fea0003800000 */
.L_x_113:
[----:B------:R-:W-:-:S07]  /*2200*/  FADD.FTZ R18, R18, R19 ;  /* 0x0000001312127221 */ /* 0x000fce0000010000 */
.L_x_121:
[----:B------:R-:W-:Y:S05]  /*2210*/  BSYNC.RECONVERGENT B3 ;  /* 0x0000000000037941 */ /* 0x000fea0003800200 */
.L_x_111:
[----:B0-----:R-:W-:Y:S01]  /*2220*/  MOV R28, R18 ;  /* 0x00000012001c7202 */ /* 0x001fe20000000f00 */
[----:B------:R-:W-:Y:S02]  /*2230*/  IMAD.MOV.U32 R18, RZ, RZ, R22 ;  /* 0x000000ffff127224 */ /* 0x000fe400078e0016 */
[----:B------:R-:W-:-:S04]  /*2240*/  IMAD.MOV.U32 R19, RZ, RZ, 0x0 ;  /* 0x00000000ff137424 */ /* 0x000fc800078e00ff */
[----:B------:R-:W-:Y:S05]  /*2250*/  RET.REL.NODEC R18 `(_Z28build_fuzzy_spherical_kerneliiiiiiifPKfS0_PKiS2_S0_PiPf) ;  /* 0xffffffdc12687950 */ /* 0x000fea0003c3ffff */
.L_x_122:
        /* <DEDUP_REMOVED lines=10> */
.L_x_167:


//--------------------- .text._Z22build_spherical_kerneliiiiiiifPKfS0_PKiS2_S0_Pi --------------------------
	.section	.text._Z22build_spherical_kerneliiiiiiifPKfS0_PKiS2_S0_Pi,"ax",@progbits
	.align	128
        .global         _Z22build_spherical_kerneliiiiiiifPKfS0_PKiS2_S0_Pi
        .type           _Z22build_spherical_kerneliiiiiiifPKfS0_PKiS2_S0_Pi,@function
        .size           _Z22build_spherical_kerneliiiiiiifPKfS0_PKiS2_S0_Pi,(.L_x_170 - _Z22build_spherical_kerneliiiiiiifPKfS0_PKiS2_S0_Pi)
        .other          _Z22build_spherical_kerneliiiiiiifPKfS0_PKiS2_S0_Pi,@"STO_CUDA_ENTRY STV_DEFAULT"
_Z22build_spherical_kerneliiiiiiifPKfS0_PKiS2_S0_Pi:
.text._Z22build_spherical_kerneliiiiiiifPKfS0_PKiS2_S0_Pi:
[----:B------:R-:W-:Y:S08]  /*0000*/  LDC R1, c[0x0][0x37c] ;  /* 0x0000df00ff017b82 */ /* 0x000ff00000000800 */
[----:B------:R-:W0:Y:S08]  /*0010*/  S2UR UR4, SR_CTAID.X ;  /* 0x00000000000479c3 */ /* 0x000e300000002500 */
[----:B------:R-:W0:Y:S02]  /*0020*/  LDC R0, c[0x0][0x380] ;  /* 0x0000e000ff007b82 */ /* 0x000e240000000800 */
[----:B0-----:R-:W-:-:S13]  /*0030*/  ISETP.LE.AND P0, PT, R0, UR4, PT ;  /* 0x0000000400007c0c */ /* 0x001fda000bf03270 */
[----:B------:R-:W-:Y:S05]  /*0040*/  @P0 EXIT ;  /* 0x000000000000094d */ /* 0x000fea0003800000 */
[----:B------:R-:W0:Y:S01]  /*0050*/  S2R R2, SR_TID.X ;  /* 0x0000000000027919 */ /* 0x000e220000002100 */
[----:B------:R-:W1:Y:S01]  /*0060*/  LDCU.64 UR12, c[0x0][0x390] ;  /* 0x00007200ff0c77ac */ /* 0x000e620008000a00 */
[----:B------:R-:W2:Y:S01]  /*0070*/  LDCU UR5, c[0x0][0x398] ;  /* 0x00007300ff0577ac */ /* 0x000ea20008000800 */
[----:B------:R-:W3:Y:S01]  /*0080*/  LDCU UR9, c[0x0][0x360] ;  /* 0x00006c00ff0977ac */ /* 0x000ee20008000800 */
[----:B------:R-:W4:Y:S01]  /*0090*/  LDCU.64 UR10, c[0x0][0x358] ;  /* 0x00006b00ff0a77ac */ /* 0x000f220008000a00 */
[----:B-1----:R-:W-:Y:S01]  /*00a0*/  I2FP.F32.S32 R3, UR12 ;  /* 0x0000000c00037c45 */ /* 0x002fe20008201400 */
[----:B------:R-:W-:Y:S01]  /*00b0*/  UIADD3 UR6, UPT, UPT, UR12, -0x1, URZ ;  /* 0xffffffff0c067890 */ /* 0x000fe2000fffe0ff */
[----:B------:R-:W-:Y:S01]  /*00c0*/  I2FP.F32.S32 R4, UR13 ;  /* 0x0000000d00047c45 */ /* 0x000fe20008201400 */
[----:B------:R-:W-:Y:S01]  /*00d0*/  UIADD3 UR7, UPT, UPT, UR13, -0x1, URZ ;  /* 0xffffffff0d077890 */ /* 0x000fe2000fffe0ff */
[----:B--2---:R-:W-:Y:S01]  /*00e0*/  I2FP.F32.S32 R5, UR5 ;  /* 0x0000000500057c45 */ /* 0x004fe20008201400 */
[----:B---34-:R-:W-:-:S12]  /*00f0*/  UIADD3 UR8, UPT, UPT, UR5, -0x1, URZ ;  /* 0xffffffff05087890 */ /* 0x018fd8000fffe0ff */
.L_x_144:
[----:B------:R-:W0:Y:S01]  /*0100*/  LDCU UR5, c[0x0][0x388] ;  /* 0x00007100ff0577ac */ /* 0x000e220008000800 */
[----:B------:R-:W-:Y:S01]  /*0110*/  BSSY.RECONVERGENT B2, `(.L_x_123) ;  /* 0x0000103000027945 */ /* 0x000fe20003800200 */
[----:B-1----:R-:W1:Y:S01]  /*0120*/  LDCU.64 UR14, c[0x0][0x390] ;  /* 0x00007200ff0e77ac */ /* 0x002e620008000a00 */
[----:B0-----:R-:W-:-:S13]  /*0130*/  ISETP.GE.AND P0, PT, R2, UR5, PT ;  /* 0x0000000502007c0c */ /* 0x001fda000bf06270 */
[----:B-1---5:R-:W-:Y:S05]  /*0140*/  @P0 BRA `(.L_x_124) ;  /* 0x0000000c00fc0947 */ /* 0x022fea0003800000 */
[----:B------:R-:W-:-:S07]  /*0150*/  IMAD.MOV.U32 R6, RZ, RZ, R2 ;  /* 0x000000ffff067224 */ /* 0x000fce00078e0002 */
.L_x_143:
[----:B-----5:R-:W0:Y:S08]  /*0160*/  LDC R7, c[0x0][0x388] ;  /* 0x0000e200ff077b82 */ /* 0x020e300000000800 */
[----:B-1----:R-:W1:Y:S01]  /*0170*/  LDC.64 R8, c[0x0][0x3b8] ;  /* 0x0000ee00ff087b82 */ /* 0x002e620000000a00 */
[----:B0-----:R-:W-:-:S04]  /*0180*/  IMAD R11, R7, UR4, R6 ;  /* 0x00000004070b7c24 */ /* 0x001fc8000f8e0206 */
[----:B-1----:R-:W-:-:S05]  /*0190*/  IMAD.WIDE R8, R11, 0x4, R8 ;  /* 0x000000040b087825 */ /* 0x002fca00078e0208 */
[----:B------:R-:W2:Y:S01]  /*01a0*/  LDG.E R10, desc[UR10][R8.64] ;  /* 0x0000000a080a7981 */ /* 0x000ea2000c1e1900 */
[----:B------:R-:W-:Y:S01]  /*01b0*/  VIADD R6, R6, UR9 ;  /* 0x0000000906067c36 */ /* 0x000fe20008000000 */
[----:B------:R-:W-:Y:S04]  /*01c0*/  BSSY.RECONVERGENT B1, `(.L_x_125) ;  /* 0x00000f6000017945 */ /* 0x000fe80003800200 */
[----:B------:R-:W-:Y:S02]  /*01d0*/  ISETP.GE.AND P2, PT, R6, R7, PT ;  /* 0x000000070600720c */ /* 0x000fe40003f46270 */
[----:B--2---:R-:W-:-:S13]  /*01e0*/  ISETP.GE.AND P0, PT, R10, 0x1, PT ;  /* 0x000000010a00780c */ /* 0x004fda0003f06270 */
[----:B------:R-:W-:Y:S05]  /*01f0*/  @!P0 BRA `(.L_x_126) ;  /* 0x0000000c00c88947 */ /* 0x000fea0003800000 */
[----:B------:R-:W0:Y:S01]  /*0200*/  LDC.64 R14, c[0x0][0x3a8] ;  /* 0x0000ea00ff0e7b82 */ /* 0x000e220000000a00 */
[----:B------:R-:W-:Y:S01]  /*0210*/  IMAD R7, R11, 0x3, RZ ;  /* 0x000000030b077824 */ /* 0x000fe200078e02ff */
[----:B------:R-:W1:Y:S06]  /*0220*/  LDCU UR5, c[0x0][0x38c] ;  /* 0x00007180ff0577ac */ /* 0x000e6c0008000800 */
[----:B------:R-:W2:Y:S01]  /*0230*/  LDC.64 R12, c[0x0][0x3c0] ;  /* 0x0000f000ff0c7b82 */ /* 0x000ea20000000a00 */
[----:B0-----:R-:W-:-:S05]  /*0240*/  IMAD.WIDE R14, R7, 0x4, R14 ;  /* 0x00000004070e7825 */ /* 0x001fca00078e020e */
[----:B------:R0:W5:Y:S04]  /*0250*/  LDG.E R7, desc[UR10][R14.64] ;  /* 0x0000000a0e077981 */ /* 0x000168000c1e1900 */
[----:B------:R0:W5:Y:S04]  /*0260*/  LDG.E R8, desc[UR10][R14.64+0x4] ;  /* 0x0000040a0e087981 */ /* 0x000168000c1e1900 */
[----:B------:R0:W5:Y:S01]  /*0270*/  LDG.E R9, desc[UR10][R14.64+0x8] ;  /* 0x0000080a0e097981 */ /* 0x000162000c1e1900 */
[----:B------:R-:W-:Y:S02]  /*0280*/  IMAD.MOV R10, RZ, RZ, -R10 ;  /* 0x000000ffff0a7224 */ /* 0x000fe400078e0a0a */
[----:B-12---:R-:W-:-:S07]  /*0290*/  IMAD R11, R11, UR5, RZ ;  /* 0x000000050b0b7c24 */ /* 0x006fce000f8e02ff */
.L_x_142:
[----:B01----:R-:W0:Y:S01]  /*02a0*/  LDC.64 R14, c[0x0][0x3b0] ;  /* 0x0000ec00ff0e7b82 */ /* 0x003e220000000a00 */
[----:B------:R-:W-:-:S06]  /*02b0*/  IMAD.WIDE R28, R11, 0x4, R12 ;  /* 0x000000040b1c7825 */ /* 0x000fcc00078e020c */
[----:B------:R-:W2:Y:S01]  /*02c0*/  LDG.E R28, desc[UR10][R28.64] ;  /* 0x0000000a1c1c7981 */ /* 0x000ea2000c1e1900 */
[----:B------:R-:W1:Y:S08]  /*02d0*/  LDC R17, c[0x0][0x384] ;  /* 0x0000e100ff117b82 */ /* 0x000e700000000800 */
[----:B------:R-:W3:Y:S01]  /*02e0*/  LDC.64 R18, c[0x0][0x3a0] ;  /* 0x0000e800ff127b82 */ /* 0x000ee20000000a00 */
[----:B0-----:R-:W-:-:S06]  /*02f0*/  IMAD.WIDE R14, R11, 0x4, R14 ;  /* 0x000000040b0e7825 */ /* 0x001fcc00078e020e */
[----:B------:R-:W1:Y:S01]  /*0300*/  LDG.E R14, desc[UR10][R14.64] ;  /* 0x0000000a0e0e7981 */ /* 0x000e62000c1e1900 */
[----:B------:R-:W-:Y:S01]  /*0310*/  VIADD R10, R10, 0x1 ;  /* 0x000000010a0a7836 */ /* 0x000fe20000000000 */
[----:B------:R-:W-:Y:S04]  /*0320*/  BSSY.RECONVERGENT B0, `(.L_x_127) ;  /* 0x00000da000007945 */ /* 0x000fe80003800200 */
[----:B------:R-:W-:Y:S02]  /*0330*/  ISETP.NE.AND P3, PT, R10, RZ, PT ;  /* 0x000000ff0a00720c */ /* 0x000fe40003f65270 */
[----:B--2---:R-:W-:Y:S01]  /*0340*/  FSETP.GT.AND P0, PT, R28, 0.001010000007227063179, PT ;  /* 0x3a8461fa1c00780b */ /* 0x004fe20003f04000 */
[----:B-1----:R-:W-:-:S04]  /*0350*/  IMAD R0, R17, UR4, R14 ;  /* 0x0000000411007c24 */ /* 0x002fc8000f8e020e */
[----:B------:R-:W-:-:S04]  /*0360*/  IMAD R17, R0, 0x3, RZ ;  /* 0x0000000300117824 */ /* 0x000fc800078e02ff */
[----:B---3--:R-:W-:-:S04]  /*0370*/  IMAD.WIDE R18, R17, 0x4, R18 ;  /* 0x0000000411127825 */ /* 0x008fc800078e0212 */
[----:B------:R-:W-:Y:S01]  /*0380*/  IMAD.MOV.U32 R17, RZ, RZ, RZ ;  /* 0x000000ffff117224 */ /* 0x000fe200078e00ff */
[----:B------:R-:W-:Y:S06]  /*0390*/  @!P0 BRA `(.L_x_128) ;  /* 0x0000000c00488947 */ /* 0x000fec0003800000 */
[----:B------:R-:W2:Y:S04]  /*03a0*/  LDG.E R15, desc[UR10][R18.64+0x4] ;  /* 0x0000040a120f7981 */ /* 0x000ea8000c1e1900 */
[----:B------:R-:W3:Y:S04]  /*03b0*/  LDG.E R0, desc[UR10][R18.64] ;  /* 0x0000000a12007981 */ /* 0x000ee8000c1e1900 */
[----:B------:R-:W4:Y:S01]  /*03c0*/  LDG.E R20, desc[UR10][R18.64+0x8] ;  /* 0x0000080a12147981 */ /* 0x000f22000c1e1900 */
[----:B------:R-:W-:Y:S01]  /*03d0*/  BSSY.RECONVERGENT B3, `(.L_x_129) ;  /* 0x0000011000037945 */ /* 0x000fe20003800200 */
[----:B--2--5:R-:W-:Y:S01]  /*03e0*/  FADD R16, -R8, R15 ;  /* 0x0000000f08107221 */ /* 0x024fe20000000100 */
        /* <DEDUP_REMOVED lines=9> */
[----:B------:R-:W-:Y:S05]  /*0480*/  CALL.REL.NOINC `($__internal_6_$__cuda_sm20_sqrt_rn_f32_slowpath) ;  /* 0x0000001000b47944 */ /* 0x000fea0003c00000 */
[----:B------:R-:W-:Y:S05]  /*0490*/  BRA `(.L_x_131) ;  /* 0x0000000000107947 */ /* 0x000fea0003800000 */
.L_x_130:
[----:B------:R-:W-:Y:S01]  /*04a0*/  FMUL.FTZ R21, R24, R15 ;  /* 0x0000000f18157220 */ /* 0x000fe20000410000 */
[----:B------:R-:W-:-:S03]  /*04b0*/  FMUL.FTZ R14, R15, 0.5 ;  /* 0x3f0000000f0e7820 */ /* 0x000fc60000410000 */
[----:B------:R-:W-:-:S04]  /*04c0*/  FFMA R0, -R21, R21, R24 ;  /* 0x0000001515007223 */ /* 0x000fc80000000118 */
[----:B------:R-:W-:-:S07]  /*04d0*/  FFMA R21, R0, R14, R21 ;  /* 0x0000000e00157223 */ /* 0x000fce0000000015 */
.L_x_131:
[----:B------:R-:W-:Y:S05]  /*04e0*/  BSYNC.RECONVERGENT B3 ;  /* 0x0000000000037941 */ /* 0x000fea0003800200 */
.L_x_129:
[CC--:B------:R-:W-:Y:S01]  /*04f0*/  FSETP.GT.AND P4, PT, |R16|.reuse, |R17|.reuse, PT ;  /* 0x400000111000720b */ /* 0x0c0fe20003f84200 */
[----:B------:R-:W-:Y:S03]  /*0500*/  BSSY.RECONVERGENT B3, `(.L_x_132) ;  /* 0x000000f000037945 */ /* 0x000fe60003800200 */
[----:B------:R-:W-:Y:S02]  /*0510*/  FSEL R19, |R16|, |R17|, P4 ;  /* 0x4000001110137208 */ /* 0x000fe40002000200 */
[----:B------:R-:W-:Y:S02]  /*0520*/  FSEL R0, |R17|, |R16|, P4 ;  /* 0x4000001011007208 */ /* 0x000fe40002000200 */
[----:B------:R-:W0:Y:S08]  /*0530*/  MUFU.RCP R14, R19 ;  /* 0x00000013000e7308 */ /* 0x000e300000001000 */
[----:B------:R-:W1:Y:S01]  /*0540*/  FCHK P0, R0, R19 ;  /* 0x0000001300007302 */ /* 0x000e620000000000 */
[----:B0-----:R-:W-:-:S04]  /*0550*/  FFMA R15, -R19, R14, 1 ;  /* 0x3f800000130f7423 */ /* 0x001fc8000000010e */
[----:B------:R-:W-:-:S04]  /*0560*/  FFMA R15, R14, R15, R14 ;  /* 0x0000000f0e0f7223 */ /* 0x000fc8000000000e */
[----:B------:R-:W-:-:S04]  /*0570*/  FFMA R14, R0, R15, RZ ;  /* 0x0000000f000e7223 */ /* 0x000fc800000000ff */
[----:B------:R-:W-:-:S04]  /*0580*/  FFMA R18, -R19, R14, R0 ;  /* 0x0000000e13127223 */ /* 0x000fc80000000100 */
[----:B------:R-:W-:Y:S01]  /*0590*/  FFMA R14, R15, R18, R14 ;  /* 0x000000120f0e7223 */ /* 0x000fe2000000000e */
[----:B-1----:R-:W-:Y:S06]  /*05a0*/  @!P0 BRA `(.L_x_133) ;  /* 0x0000000000108947 */ /* 0x002fec0003800000 */
[----:B------:R-:W-:Y:S02]  /*05b0*/  MOV R15, R19 ;  /* 0x00000013000f7202 */ /* 0x000fe40000000f00 */
[----:B------:R-:W-:-:S07]  /*05c0*/  MOV R14, 0x5e0 ;  /* 0x000005e0000e7802 */ /* 0x000fce0000000f00 */
[----:B------:R-:W-:Y:S05]  /*05d0*/  CALL.REL.NOINC `($__internal_7_$__cuda_sm3x_div_rn_noftz_f32_slowpath) ;  /* 0x0000001000c07944 */ /* 0x000fea0003c00000 */
[----:B------:R-:W-:-:S07]  /*05e0*/  IMAD.MOV.U32 R14, RZ, RZ, R0 ;  /* 0x000000ffff0e7224 */ /* 0x000fce00078e0000 */
.L_x_133:
[----:B------:R-:W-:Y:S05]  /*05f0*/  BSYNC.RECONVERGENT B3 ;  /* 0x0000000000037941 */ /* 0x000fea0003800200 */
.L_x_132:
[----:B------:R-:W-:Y:S02]  /*0600*/  IMAD.MOV.U32 R15, RZ, RZ, 0x3b33710b ;  /* 0x3b33710bff0f7424 */ /* 0x000fe400078e00ff */
[----:B------:R-:W-:Y:S01]  /*0610*/  FMUL R0, R14, R14 ;  /* 0x0000000e0e007220 */ /* 0x000fe20000400000 */
[----:B------:R-:W-:Y:S01]  /*0620*/  FSETP.GT.AND P5, PT, |R20|, |R21|, PT ;  /* 0x400000151400720b */ /* 0x000fe20003fa4200 */
[----:B------:R-:W-:Y:S01]  /*0630*/  IMAD.MOV.U32 R22, RZ, RZ, 0x3f6ee581 ;  /* 0x3f6ee581ff167424 */ /* 0x000fe200078e00ff */
[C---:B------:R-:W-:Y:S01]  /*0640*/  ISETP.GE.AND P0, PT, R17.reuse, RZ, PT ;  /* 0x000000ff1100720c */ /* 0x040fe20003f06270 */
[----:B------:R-:W-:Y:S01]  /*0650*/  FFMA R15, R0, R15, -0.015681877732276916504 ;  /* 0xbc807748000f7423 */ /* 0x000fe2000000000f */
[----:B------:R-:W-:Y:S01]  /*0660*/  FSEL R25, |R20|, |R21|, P5 ;  /* 0x4000001514197208 */ /* 0x000fe20002800200 */
[----:B------:R-:W-:Y:S01]  /*0670*/  BSSY.RECONVERGENT B3, `(.L_x_134) ;  /* 0x0000024000037945 */ /* 0x000fe20003800200 */
[C---:B------:R-:W-:Y:S01]  /*0680*/  FSETP.NEU.AND P1, PT, |R17|.reuse, |R16|, PT ;  /* 0x400000101100720b */ /* 0x040fe20003f2d200 */
[----:B------:R-:W-:Y:S01]  /*0690*/  FFMA R15, R0, R15, 0.042200751602649688721 ;  /* 0x3d2cdab2000f7423 */ /* 0x000fe2000000000f */
[----:B------:R-:W0:Y:S01]  /*06a0*/  MUFU.RCP R18, R25 ;  /* 0x0000001900127308 */ /* 0x000e220000001000 */
[----:B------:R-:W-:-:S02]  /*06b0*/  FADD R17, |R17|, |R16| ;  /* 0x4000001011117221 */ /* 0x000fc40000000200 */
[----:B------:R-:W-:-:S04]  /*06c0*/  FFMA R15, R0, R15, -0.074792981147766113281 ;  /* 0xbd992d10000f7423 */ /* 0x000fc8000000000f */
[----:B------:R-:W-:-:S04]  /*06d0*/  FFMA R15, R0, R15, 0.10640415549278259277 ;  /* 0x3dd9ea6c000f7423 */ /* 0x000fc8000000000f */
[----:B------:R-:W-:-:S04]  /*06e0*/  FFMA R15, R0, R15, -0.14207722246646881104 ;  /* 0xbe117cb1000f7423 */ /* 0x000fc8000000000f */
[----:B------:R-:W-:-:S04]  /*06f0*/  FFMA R15, R0, R15, 0.19993925094604492188 ;  /* 0x3e4cbce0000f7423 */ /* 0x000fc8000000000f */
[----:B------:R-:W-:-:S04]  /*0700*/  FFMA R15, R0, R15, -0.33333197236061096191 ;  /* 0xbeaaaa7d000f7423 */ /* 0x000fc8000000000f */
[----:B------:R-:W-:-:S04]  /*0710*/  FMUL R15, R0, R15 ;  /* 0x0000000f000f7220 */ /* 0x000fc80000400000 */
[----:B------:R-:W-:Y:S01]  /*0720*/  FFMA R15, R15, R14, R14 ;  /* 0x0000000e0f0f7223 */ /* 0x000fe2000000000e */
[----:B------:R-:W-:-:S03]  /*0730*/  FSEL R14, R22, 1.8663789033889770508, P4 ;  /* 0x3feee581160e7808 */ /* 0x000fc60002000000 */
[----:B------:R-:W-:-:S05]  /*0740*/  FFMA R0, R22, 1.6832555532455444336, -R15 ;  /* 0x3fd774eb16007823 */ /* 0x000fca000000080f */
[-C--:B------:R-:W-:Y:S02]  /*0750*/  FSEL R23, R0, R15.reuse, P4 ;  /* 0x0000000f00177208 */ /* 0x080fe40002000000 */
[----:B------:R-:W-:Y:S02]  /*0760*/  FSEL R15, R15, -R15, P4 ;  /* 0x8000000f0f0f7208 */ /* 0x000fe40002000000 */
[----:B------:R-:W-:Y:S02]  /*0770*/  FSETP.NEU.AND P4, PT, R19, RZ, PT ;  /* 0x000000ff1300720b */ /* 0x000fe40003f8d000 */
[----:B------:R-:W-:Y:S01]  /*0780*/  FSEL R0, |R21|, |R20|, P5 ;  /* 0x4000001415007208 */ /* 0x000fe20002800200 */
[----:B------:R-:W-:Y:S01]  /*0790*/  @!P0 FFMA R23, R14, 1.6832555532455444336, R15 ;  /* 0x3fd774eb0e178823 */ /* 0x000fe2000000000f */
[----:B------:R-:W-:Y:S02]  /*07a0*/  IMAD.MOV.U32 R14, RZ, RZ, 0x4016cbe4 ;  /* 0x4016cbe4ff0e7424 */ /* 0x000fe400078e00ff */
[----:B0-----:R-:W-:-:S03]  /*07b0*/  FFMA R15, -R25, R18, 1 ;  /* 0x3f800000190f7423 */ /* 0x001fc60000000112 */
[----:B------:R-:W-:Y:S01]  /*07c0*/  @!P1 FSEL R23, R14, 0.78539818525314331055, !P0 ;  /* 0x3f490fdb0e179808 */ /* 0x000fe20004000000 */
[----:B------:R-:W0:Y:S01]  /*07d0*/  FCHK P1, R0, R25 ;  /* 0x0000001900007302 */ /* 0x000e220000020000 */
        /* <DEDUP_REMOVED lines=8> */
[----:B0-----:R-:W-:Y:S06]  /*0860*/  @!P1 BRA `(.L_x_135) ;  /* 0x0000000000109947 */ /* 0x001fec0003800000 */
[----:B------:R-:W-:Y:S01]  /*0870*/  IMAD.MOV.U32 R15, RZ, RZ, R25 ;  /* 0x000000ffff0f7224 */ /* 0x000fe200078e0019 */
[----:B------:R-:W-:-:S07]  /*0880*/  MOV R14, 0x8a0 ;  /* 0x000008a0000e7802 */ /* 0x000fce0000000f00 */
[----:B------:R-:W-:Y:S05]  /*0890*/  CALL.REL.NOINC `($__internal_7_$__cuda_sm3x_div_rn_noftz_f32_slowpath) ;  /* 0x0000001000107944 */ /* 0x000fea0003c00000 */
[----:B------:R-:W-:-:S07]  /*08a0*/  IMAD.MOV.U32 R18, RZ, RZ, R0 ;  /* 0x000000ffff127224 */ /* 0x000fce00078e0000 */
.L_x_135:
[----:B------:R-:W-:Y:S05]  /*08b0*/  BSYNC.RECONVERGENT B3 ;  /* 0x0000000000037941 */ /* 0x000fea0003800200 */
.L_x_134:
[----:B------:R-:W-:Y:S02]  /*08c0*/  HFMA2 R17, -RZ, RZ, 0.89990234375, 10328 ;  /* 0x3b33710bff117431 */ /* 0x000fe400000001ff */
[----:B------:R-:W-:Y:S01]  /*08d0*/  FMUL R0, R18, R18 ;  /* 0x0000001212007220 */ /* 0x000fe20000400000 */
[----:B------:R0:W1:Y:S01]  /*08e0*/  F2F.F64.F32 R14, R16 ;  /* 0x00000010000e7310 */ /* 0x0000620000201800 */
[----:B------:R-:W-:Y:S01]  /*08f0*/  UMOV UR12, 0x54442d18 ;  /* 0x54442d18000c7882 */ /* 0x000fe20000000000 */
[----:B------:R-:W-:Y:S01]  /*0900*/  UMOV UR13, 0x400921fb ;  /* 0x400921fb000d7882 */ /* 0x000fe20000000000 */
[----:B------:R-:W-:Y:S01]  /*0910*/  IMAD.MOV.U32 R24, RZ, RZ, 0x3f6ee581 ;  /* 0x3f6ee581ff187424 */ /* 0x000fe200078e00ff */
[----:B------:R-:W-:Y:S01]  /*0920*/  ISETP.GE.AND P1, PT, R21, RZ, PT ;  /* 0x000000ff1500720c */ /* 0x000fe20003f26270 */
[----:B------:R-:W-:Y:S01]  /*0930*/  BSSY.RECONVERGENT B3, `(.L_x_136) ;  /* 0x0000042000037945 */ /* 0x000fe20003800200 */
[----:B------:R-:W-:Y:S01]  /*0940*/  FSETP.NEU.AND P4, PT, R25, RZ, PT ;  /* 0x000000ff1900720b */ /* 0x000fe20003f8d000 */
[----:B------:R-:W-:Y:S01]  /*0950*/  FFMA R17, R0, R17, -0.015681877732276916504 ;  /* 0xbc80774800117423 */ /* 0x000fe20000000011 */
[----:B------:R-:W2:Y:S01]  /*0960*/  MUFU.RCP64H R19, 3.1415920257568359375 ;  /* 0x400921fb00137908 */ /* 0x000ea20000001800 */
[----:B0-----:R-:W-:-:S02]  /*0970*/  IMAD.MOV.U32 R16, RZ, RZ, 0x54442d18 ;  /* 0x54442d18ff107424 */ /* 0x001fc400078e00ff */
[----:B------:R-:W-:Y:S01]  /*0980*/  FFMA R17, R0, R17, 0.042200751602649688721 ;  /* 0x3d2cdab200117423 */ /* 0x000fe20000000011 */
[----:B-1----:R-:W-:-:S03]  /*0990*/  DSETP.GEU.AND P0, PT, R14, UR12, PT ;  /* 0x0000000c0e007e2a */ /* 0x002fc6000bf0e000 */
[----:B------:R-:W-:-:S04]  /*09a0*/  FFMA R17, R0, R17, -0.074792981147766113281 ;  /* 0xbd992d1000117423 */ /* 0x000fc80000000011 */
[----:B------:R-:W-:Y:S01]  /*09b0*/  FFMA R17, R0, R17, 0.10640415549278259277 ;  /* 0x3dd9ea6c00117423 */ /* 0x000fe20000000011 */
[----:B------:R-:W-:Y:S02]  /*09c0*/  FSEL R14, R14, 3.68934881474191032320e+19, !P0 ;  /* 0x600000000e0e7808 */ /* 0x000fe40004000000 */
[----:B------:R-:W-:Y:S01]  /*09d0*/  FSEL R15, R15, -2.1426990032196044922, !P0 ;  /* 0xc00921fb0f0f7808 */ /* 0x000fe20004000000 */
[----:B------:R-:W-:-:S04]  /*09e0*/  FFMA R17, R0, R17, -0.14207722246646881104 ;  /* 0xbe117cb100117423 */ /* 0x000fc80000000011 */
[----:B------:R-:W-:Y:S01]  /*09f0*/  FFMA R23, R0, R17, 0.19993925094604492188 ;  /* 0x3e4cbce000177423 */ /* 0x000fe20000000011 */
[----:B------:R-:W-:-:S03]  /*0a00*/  IMAD.MOV.U32 R17, RZ, RZ, 0x400921fb ;  /* 0x400921fbff117424 */ /* 0x000fc600078e00ff */
[C---:B------:R-:W-:Y:S01]  /*0a10*/  FFMA R27, R0.reuse, R23, -0.33333197236061096191 ;  /* 0xbeaaaa7d001b7423 */ /* 0x040fe20000000017 */
[C---:B------:R-:W-:Y:S01]  /*0a20*/  DADD R22, R14.reuse, UR12 ;  /* 0x0000000c0e167e29 */ /* 0x040fe20008000000 */
[----:B------:R-:W-:Y:S01]  /*0a30*/  UMOV UR13, 0x3ff921fb ;  /* 0x3ff921fb000d7882 */ /* 0x000fe20000000000 */
[----:B------:R-:W-:Y:S01]  /*0a40*/  DSETP.GT.AND P0, PT, R14, -R16, PT ;  /* 0x800000100e00722a */ /* 0x000fe20003f04000 */
[----:B------:R-:W-:-:S04]  /*0a50*/  FMUL R27, R0, R27 ;  /* 0x0000001b001b7220 */ /* 0x000fc80000400000 */
[----:B------:R-:W-:Y:S01]  /*0a60*/  FFMA R27, R27, R18, R18 ;  /* 0x000000121b1b7223 */ /* 0x000fe20000000012 */
[----:B------:R-:W-:Y:S02]  /*0a70*/  IMAD.MOV.U32 R18, RZ, RZ, 0x1 ;  /* 0x00000001ff127424 */ /* 0x000fe400078e00ff */
[----:B------:R-:W-:Y:S01]  /*0a80*/  FSEL R14, R22, -8.58993459200000000000e+09, P0 ;  /* 0xd0000000160e7808 */ /* 0x000fe20000000000 */
[----:B------:R-:W-:Y:S01]  /*0a90*/  FFMA R0, R24, 1.6832555532455444336, -R27 ;  /* 0x3fd774eb18007823 */ /* 0x000fe2000000081b */
[----:B------:R-:W-:Y:S02]  /*0aa0*/  FSEL R15, R23, -0.24166734516620635986, P0 ;  /* 0xbe7777a5170f7808 */ /* 0x000fe40000000000 */
[----:B--2---:R-:W-:Y:S01]  /*0ab0*/  DFMA R22, R18, -R16, 1 ;  /* 0x3ff000001216742b */ /* 0x004fe20000000810 */
[----:B------:R-:W-:Y:S01]  /*0ac0*/  FSETP.NEU.AND P0, PT, |R21|, |R20|, PT ;  /* 0x400000141500720b */ /* 0x000fe20003f0d200 */
[----:B------:R-:W0:Y:S01]  /*0ad0*/  F2F.F32.F64 R14, R14 ;  /* 0x0000000e000e7310 */ /* 0x000e220000301000 */
[-C--:B------:R-:W-:Y:S01]  /*0ae0*/  FSEL R25, R0, R27.reuse, P5 ;  /* 0x0000001b00197208 */ /* 0x080fe20002800000 */
[----:B------:R-:W-:Y:S01]  /*0af0*/  IMAD.MOV.U32 R0, RZ, RZ, 0x4016cbe4 ;  /* 0x4016cbe4ff007424 */ /* 0x000fe200078e00ff */
[----:B------:R-:W-:Y:S01]  /*0b00*/  FSEL R24, R24, 1.8663789033889770508, P5 ;  /* 0x3feee58118187808 */ /* 0x000fe20002800000 */
[----:B------:R-:W-:Y:S01]  /*0b10*/  FADD R21, |R20|, |R21| ;  /* 0x4000001514157221 */ /* 0x000fe20000000200 */
[----:B------:R-:W-:Y:S01]  /*0b20*/  FSEL R27, R27, -R27, P5 ;  /* 0x8000001b1b1b7208 */ /* 0x000fe20002800000 */
[----:B------:R-:W-:-:S04]  /*0b30*/  DFMA R22, R22, R22, R22 ;  /* 0x000000161616722b */ /* 0x000fc80000000016 */
[----:B------:R-:W-:Y:S02]  /*0b40*/  @!P1 FFMA R25, R24, 1.6832555532455444336, R27 ;  /* 0x3fd774eb18199823 */ /* 0x000fe4000000001b */
[----:B------:R-:W-:Y:S02]  /*0b50*/  @!P0 FSEL R25, R0, 0.78539818525314331055, !P1 ;  /* 0x3f490fdb00198808 */ /* 0x000fe40004800000 */
[----:B------:R-:W-:Y:S01]  /*0b60*/  @!P4 FSEL R25, RZ, 3.1415927410125732422, P1 ;  /* 0x40490fdbff19c808 */ /* 0x000fe20000800000 */
[----:B------:R-:W-:Y:S01]  /*0b70*/  DFMA R22, R18, R22, R18 ;  /* 0x000000161216722b */ /* 0x000fe20000000012 */
[----:B------:R-:W-:Y:S01]  /*0b80*/  FSETP.NAN.AND P0, PT, R21, R21, PT ;  /* 0x000000151500720b */ /* 0x000fe20003f08000 */
[----:B0-----:R-:W-:Y:S01]  /*0b90*/  FMUL.D2 R26, R3, R14 ;  /* 0x0000000e031a7220 */ /* 0x001fe20000300000 */
[----:B------:R-:W-:-:S03]  /*0ba0*/  LOP3.LUT R20, R25, 0x80000000, R20, 0xb8, !PT ;  /* 0x8000000019147812 */ /* 0x000fc600078eb814 */
[----:B------:R-:W0:Y:S01]  /*0bb0*/  F2F.F64.F32 R14, R26 ;  /* 0x0000001a000e7310 */ /* 0x000e220000201800 */
[----:B------:R-:W-:Y:S01]  /*0bc0*/  FSEL R0, R21, R20, P0 ;  /* 0x0000001415007208 */ /* 0x000fe20000000000 */
[----:B------:R-:W-:-:S06]  /*0bd0*/  DFMA R20, R22, -R16, 1 ;  /* 0x3ff000001614742b */ /* 0x000fcc0000000810 */
[----:B------:R-:W1:Y:S02]  /*0be0*/  F2F.F64.F32 R18, R0 ;  /* 0x0000000000127310 */ /* 0x000e640000201800 */
[----:B------:R-:W-:Y:S01]  /*0bf0*/  DFMA R22, R22, R20, R22 ;  /* 0x000000141616722b */ /* 0x000fe20000000016 */
[----:B0-----:R-:W-:-:S07]  /*0c00*/  FSETP.GEU.AND P1, PT, |R15|, 6.5827683646048100446e-37, PT ;  /* 0x036000000f00780b */ /* 0x001fce0003f2e200 */
[----:B------:R-:W-:Y:S02]  /*0c10*/  DMUL R20, R14, R22 ;  /* 0x000000160e147228 */ /* 0x000fe40000000000 */
[----:B-1----:R-:W-:-:S06]  /*0c20*/  DSETP.GEU.AND P0, PT, R18, UR12, PT ;  /* 0x0000000c12007e2a */ /* 0x002fcc000bf0e000 */
[----:B------:R-:W-:Y:S01]  /*0c30*/  DFMA R24, R20, -R16, R14 ;  /* 0x800000101418722b */ /* 0x000fe2000000000e */
[----:B------:R-:W-:Y:S02]  /*0c40*/  FSEL R18, R18, 3.68934881474191032320e+19, !P0 ;  /* 0x6000000012127808 */ /* 0x000fe40004000000 */
[----:B------:R-:W-:-:S05]  /*0c50*/  FSEL R19, R19, 1.9463495016098022461, !P0 ;  /* 0x3ff921fb13137808 */ /* 0x000fca0004000000 */
[----:B------:R-:W-:Y:S02]  /*0c60*/  DFMA R22, R22, R24, R20 ;  /* 0x000000181616722b */ /* 0x000fe40000000014 */
[C---:B------:R-:W-:Y:S02]  /*0c70*/  DADD R16, R18.reuse, UR12 ;  /* 0x0000000c12107e29 */ /* 0x040fe40008000000 */
[----:B------:R-:W-:-:S06]  /*0c80*/  DSETP.GT.AND P0, PT, R18, -UR12, PT ;  /* 0x8000000c12007e2a */ /* 0x000fcc000bf04000 */
[----:B------:R-:W-:Y:S02]  /*0c90*/  FFMA R0, RZ, 2.1426990032196044922, R23 ;  /* 0x400921fbff007823 */ /* 0x000fe40000000017 */
[----:B------:R-:W-:Y:S01]  /*0ca0*/  FSEL R18, R16, -8.58993459200000000000e+09, P0 ;  /* 0xd000000010127808 */ /* 0x000fe20000000000 */
[----:B------:R-:W-:Y:S01]  /*0cb0*/  IMAD.MOV.U32 R16, RZ, RZ, 0x54442d18 ;  /* 0x54442d18ff107424 */ /* 0x000fe200078e00ff */
[----:B------:R-:W-:Y:S02]  /*0cc0*/  FSEL R19, R17, -0.22604234516620635986, P0 ;  /* 0xbe6777a511137808 */ /* 0x000fe40000000000 */
[----:B------:R-:W-:Y:S02]  /*0cd0*/  FSETP.GT.AND P0, PT, |R0|, 1.469367938527859385e-39, PT ;  /* 0x001000000000780b */ /* 0x000fe40003f04200 */
[----:B------:R0:W1:Y:S01]  /*0ce0*/  F2F.F32.F64 R29, R18 ;  /* 0x00000012001d7310 */ /* 0x0000620000301000 */
[----:B------:R-:W-:-:S10]  /*0cf0*/  MOV R17, 0x400921fb ;  /* 0x400921fb00117802 */ /* 0x000fd40000000f00 */
[----:B0-----:R-:W-:Y:S05]  /*0d00*/  @P0 BRA P1, `(.L_x_137) ;  /* 0x0000000000100947 */ /* 0x001fea0000800000 */
[----:B------:R-:W-:Y:S01]  /*0d10*/  IMAD.MOV.U32 R18, RZ, RZ, R14 ;  /* 0x000000ffff127224 */ /* 0x000fe200078e000e */
[----:B------:R-:W-:Y:S01]  /*0d20*/  MOV R0, 0xd50 ;  /* 0x00000d5000007802 */ /* 0x000fe20000000f00 */
[----:B------:R-:W-:-:S07]  /*0d30*/  IMAD.MOV.U32 R19, RZ, RZ, R15 ;  /* 0x000000ffff137224 */ /* 0x000fce00078e000f */
[----:B-1----:R-:W-:Y:S05]  /*0d40*/  CALL.REL.NOINC `($__internal_5_$__cuda_sm20_div_rn_f64_full) ;  /* 0x0000000400187944 */ /* 0x002fea0003c00000 */
.L_x_137:
[----:B------:R-:W-:Y:S05]  /*0d50*/  BSYNC.RECONVERGENT B3 ;  /* 0x0000000000037941 */ /* 0x000fea0003800200 */
.L_x_136:
[----:B------:R-:W0:Y:S01]  /*0d60*/  MUFU.RCP64H R15, 3.1415920257568359375 ;  /* 0x400921fb000f7908 */ /* 0x000e220000001800 */
[----:B------:R-:W-:Y:S01]  /*0d70*/  IMAD.MOV.U32 R18, RZ, RZ, 0x54442d18 ;  /* 0x54442d18ff127424 */ /* 0x000fe200078e00ff */
[----:B------:R-:W-:Y:S01]  /*0d80*/  BSSY.RECONVERGENT B3, `(.L_x_138) ;  /* 0x0000018000037945 */ /* 0x000fe20003800200 */
[----:B------:R-:W-:Y:S02]  /*0d90*/  IMAD.MOV.U32 R19, RZ, RZ, 0x400921fb ;  /* 0x400921fbff137424 */ /* 0x000fe400078e00ff */
[----:B------:R-:W-:-:S06]  /*0da0*/  IMAD.MOV.U32 R14, RZ, RZ, 0x1 ;  /* 0x00000001ff0e7424 */ /* 0x000fcc00078e00ff */
[----:B0-----:R-:W-:-:S08]  /*0db0*/  DFMA R20, R14, -R18, 1 ;  /* 0x3ff000000e14742b */ /* 0x001fd00000000812 */
[----:B------:R-:W-:-:S08]  /*0dc0*/  DFMA R20, R20, R20, R20 ;  /* 0x000000141414722b */ /* 0x000fd00000000014 */
[----:B------:R-:W-:Y:S01]  /*0dd0*/  DFMA R20, R14, R20, R14 ;  /* 0x000000140e14722b */ /* 0x000fe2000000000e */
[----:B-1----:R-:W-:Y:S02]  /*0de0*/  FMUL R14, R4, R29 ;  /* 0x0000001d040e7220 */ /* 0x002fe40000400000 */
[----:B------:R-:W-:Y:S05]  /*0df0*/  F2F.F32.F64 R29, R22 ;  /* 0x00000016001d7310 */ /* 0x000fea0000301000 */
[----:B------:R-:W-:-:S03]  /*0e00*/  DFMA R24, R20, -R18, 1 ;  /* 0x3ff000001418742b */ /* 0x000fc60000000812 */
[----:B------:R-:W0:Y:S05]  /*0e10*/  F2F.F64.F32 R14, R14 ;  /* 0x0000000e000e7310 */ /* 0x000e2a0000201800 */
[----:B------:R-:W-:-:S08]  /*0e20*/  DFMA R24, R20, R24, R20 ;  /* 0x000000181418722b */ /* 0x000fd00000000014 */
[----:B0-----:R-:W-:Y:S01]  /*0e30*/  DMUL R20, R24, R14 ;  /* 0x0000000e18147228 */ /* 0x001fe20000000000 */
[----:B------:R-:W-:-:S07]  /*0e40*/  FSETP.GEU.AND P1, PT, |R15|, 6.5827683646048100446e-37, PT ;  /* 0x036000000f00780b */ /* 0x000fce0003f2e200 */
[----:B------:R-:W-:-:S08]  /*0e50*/  DFMA R18, R20, -R18, R14 ;  /* 0x800000121412722b */ /* 0x000fd0000000000e */
[----:B------:R-:W-:-:S10]  /*0e60*/  DFMA R18, R24, R18, R20 ;  /* 0x000000121812722b */ /* 0x000fd40000000014 */
[----:B------:R-:W-:-:S05]  /*0e70*/  FFMA R0, RZ, 2.1426990032196044922, R19 ;  /* 0x400921fbff007823 */ /* 0x000fca0000000013 */
[----:B------:R-:W-:-:S13]  /*0e80*/  FSETP.GT.AND P0, PT, |R0|, 1.469367938527859385e-39, PT ;  /* 0x001000000000780b */ /* 0x000fda0003f04200 */
[----:B------:R-:W-:Y:S05]  /*0e90*/  @P0 BRA P1, `(.L_x_139) ;  /* 0x0000000000180947 */ /* 0x000fea0000800000 */
[----:B------:R-:W-:Y:S01]  /*0ea0*/  IMAD.MOV.U32 R18, RZ, RZ, R14 ;  /* 0x000000ffff127224 */ /* 0x000fe200078e000e */
[----:B------:R-:W-:Y:S02]  /*0eb0*/  MOV R19, R15 ;  /* 0x0000000f00137202 */ /* 0x000fe40000000f00 */
[----:B------:R-:W-:-:S07]  /*0ec0*/  MOV R0, 0xee0 ;  /* 0x00000ee000007802 */ /* 0x000fce0000000f00 */
[----:B------:R-:W-:Y:S05]  /*0ed0*/  CALL.REL.NOINC `($__internal_5_$__cuda_sm20_div_rn_f64_full) ;  /* 0x0000000000b47944 */ /* 0x000fea0003c00000 */
[----:B------:R-:W-:Y:S02]  /*0ee0*/  IMAD.MOV.U32 R18, RZ, RZ, R22 ;  /* 0x000000ffff127224 */ /* 0x000fe400078e0016 */
[----:B------:R-:W-:-:S07]  /*0ef0*/  IMAD.MOV.U32 R19, RZ, RZ, R23 ;  /* 0x000000ffff137224 */ /* 0x000fce00078e0017 */
.L_x_139:
[----:B------:R-:W-:Y:S05]  /*0f00*/  BSYNC.RECONVERGENT B3 ;  /* 0x0000000000037941 */ /* 0x000fea0003800200 */
.L_x_138:
[----:B------:R-:W0:Y:S01]  /*0f10*/  LDC R17, c[0x0][0x39c] ;  /* 0x0000e700ff117b82 */ /* 0x000e220000000800 */
[----:B------:R-:W-:Y:S01]  /*0f20*/  FMUL R0, R5, R28 ;  /* 0x0000001c05007220 */ /* 0x000fe20000400000 */
[----:B------:R1:W2:Y:S01]  /*0f30*/  F2F.F32.F64 R18, R18 ;  /* 0x0000001200127310 */ /* 0x0002a20000301000 */
[----:B------:R-:W-:Y:S07]  /*0f40*/  BSSY.RECONVERGENT B3, `(.L_x_140) ;  /* 0x000000e000037945 */ /* 0x000fee0003800200 */
[----:B0-----:R-:W0:Y:S08]  /*0f50*/  MUFU.RCP R14, R17 ;  /* 0x00000011000e7308 */ /* 0x001e300000001000 */
[----:B------:R-:W3:Y:S01]  /*0f60*/  FCHK P0, R0, R17 ;  /* 0x0000001100007302 */ /* 0x000ee20000000000 */
[----:B0-----:R-:W-:-:S04]  /*0f70*/  FFMA R15, R14, -R17, 1 ;  /* 0x3f8000000e0f7423 */ /* 0x001fc80000000811 */
[----:B------:R-:W-:-:S04]  /*0f80*/  FFMA R15, R14, R15, R14 ;  /* 0x0000000f0e0f7223 */ /* 0x000fc8000000000e */
[----:B------:R-:W-:-:S04]  /*0f90*/  FFMA R14, R0, R15, RZ ;  /* 0x0000000f000e7223 */ /* 0x000fc800000000ff */
[----:B------:R-:W-:-:S04]  /*0fa0*/  FFMA R16, R14, -R17, R0 ;  /* 0x800000110e107223 */ /* 0x000fc80000000000 */
[----:B------:R-:W-:Y:S01]  /*0fb0*/  FFMA R14, R15, R16, R14 ;  /* 0x000000100f0e7223 */ /* 0x000fe2000000000e */
[----:B-123--:R-:W-:Y:S06]  /*0fc0*/  @!P0 BRA `(.L_x_141) ;  /* 0x0000000000148947 */ /* 0x00efec0003800000 */
[----:B------:R-:W0:Y:S01]  /*0fd0*/  LDCU UR5, c[0x0][0x39c] ;  /* 0x00007380ff0577ac */ /* 0x000e220008000800 */
[----:B------:R-:W-:Y:S01]  /*0fe0*/  MOV R14, 0x1010 ;  /* 0x00001010000e7802 */ /* 0x000fe20000000f00 */
[----:B0-----:R-:W-:-:S07]  /*0ff0*/  IMAD.U32 R15, RZ, RZ, UR5 ;  /* 0x00000005ff0f7e24 */ /* 0x001fce000f8e00ff */
[----:B------:R-:W-:Y:S05]  /*1000*/  CALL.REL.NOINC `($__internal_7_$__cuda_sm3x_div_rn_noftz_f32_slowpath) ;  /* 0x0000000800347944 */ /* 0x000fea0003c00000 */
[----:B------:R-:W-:-:S07]  /*1010*/  IMAD.MOV.U32 R14, RZ, RZ, R0 ;  /* 0x000000ffff0e7224 */ /* 0x000fce00078e0000 */
.L_x_141:
[----:B------:R-:W-:Y:S05]  /*1020*/  BSYNC.RECONVERGENT B3 ;  /* 0x0000000000037941 */ /* 0x000fea0003800200 */
.L_x_140:
[----:B------:R-:W0:Y:S08]  /*1030*/  F2I.TRUNC.NTZ R18, R18 ;  /* 0x0000001200127305 */ /* 0x000e30000020f100 */
[----:B------:R-:W1:Y:S01]  /*1040*/  F2I.TRUNC.NTZ R14, R14 ;  /* 0x0000000e000e7305 */ /* 0x000e62000020f100 */
[----:B0-----:R-:W-:-:S07]  /*1050*/  VIMNMX R15, PT, PT, R18, UR7, PT ;  /* 0x00000007120f7c48 */ /* 0x001fce000bfe0100 */
[----:B------:R-:W0:Y:S01]  /*1060*/  F2I.TRUNC.NTZ R29, R29 ;  /* 0x0000001d001d7305 */ /* 0x000e22000020f100 */
[----:B-1----:R-:W-:-:S05]  /*1070*/  VIMNMX R16, PT, PT, R14, UR8, PT ;  /* 0x000000080e107c48 */ /* 0x002fca000bfe0100 */
[----:B------:R-:W-:Y:S01]  /*1080*/  IMAD R15, R16, UR15, R15 ;  /* 0x0000000f100f7c24 */ /* 0x000fe2000f8e020f */
[----:B0-----:R-:W-:-:S05]  /*1090*/  VIMNMX R0, PT, PT, R29, UR6, PT ;  /* 0x000000061d007c48 */ /* 0x001fca000bfe0100 */
[----:B------:R-:W-:-:S04]  /*10a0*/  IMAD R0, R15, UR14, R0 ;  /* 0x0000000e0f007c24 */ /* 0x000fc8000f8e0200 */
[----:B------:R-:W-:-:S07]  /*10b0*/  VIADD R17, R0, 0x1 ;  /* 0x0000000100117836 */ /* 0x000fce0000000000 */
.L_x_128:
[----:B------:R-:W-:Y:S05]  /*10c0*/  BSYNC.RECONVERGENT B0 ;  /* 0x0000000000007941 */ /* 0x000fea0003800200 */
.L_x_127:
[----:B------:R-:W0:Y:S02]  /*10d0*/  LDC.64 R14, c[0x0][0x3c8] ;  /* 0x0000f200ff0e7b82 */ /* 0x000e240000000a00 */
[C---:B0-----:R-:W-:Y:S01]  /*10e0*/  IMAD.WIDE R14, R11.reuse, 0x4, R14 ;  /* 0x000000040b0e7825 */ /* 0x041fe200078e020e */
[----:B------:R-:W-:-:S04]  /*10f0*/  IADD3 R11, PT, PT, R11, 0x1, RZ ;  /* 0x000000010b0b7810 */ /* 0x000fc80007ffe0ff */
[----:B------:R1:W-:Y:S01]  /*1100*/  STG.E desc[UR10][R14.64], R17 ;  /* 0x000000110e007986 */ /* 0x0003e2000c10190a */
[----:B------:R-:W-:Y:S05]  /*1110*/  @P3 BRA `(.L_x_142) ;  /* 0xfffffff000603947 */ /* 0x000fea000383ffff */
.L_x_126:
[----:B------:R-:W-:Y:S05]  /*1120*/  BSYNC.RECONVERGENT B1 ;  /* 0x0000000000017941 */ /* 0x000fea0003800200 */
.L_x_125:
[----:B------:R-:W-:Y:S05]  /*1130*/  @!P2 BRA `(.L_x_143) ;  /* 0xfffffff00008a947 */ /* 0x000fea000383ffff */
.L_x_124:
[----:B------:R-:W-:Y:S05]  /*1140*/  BSYNC.RECONVERGENT B2 ;  /* 0x0000000000027941 */ /* 0x000fea0003800200 */
.L_x_123:
[----:B------:R-:W0:Y:S01]  /*1150*/  LDCU UR5, c[0x0][0x370] ;  /* 0x00006e00ff0577ac */ /* 0x000e220008000800 */
[----:B------:R-:W2:Y:S01]  /*1160*/  LDCU UR12, c[0x0][0x380] ;  /* 0x00007000ff0c77ac */ /* 0x000ea20008000800 */
[----:B0-----:R-:W-:-:S04]  /*1170*/  UIADD3 UR4, UPT, UPT, UR5, UR4, URZ ;  /* 0x0000000405047290 */ /* 0x001fc8000fffe0ff */
[----:B--2---:R-:W-:-:S09]  /*1180*/  UISETP.GE.AND UP0, UPT, UR4, UR12, UPT ;  /* 0x0000000c0400728c */ /* 0x004fd2000bf06270 */
[----:B------:R-:W-:Y:S05]  /*1190*/  BRA.U !UP0, `(.L_x_144) ;  /* 0xffffffed08d87547 */ /* 0x000fea000b83ffff */
[----:B------:R-:W-:Y:S05]  /*11a0*/  EXIT ;  /* 0x000000000000794d */ /* 0x000fea0003800000 */
        .weak           $__internal_5_$__cuda_sm20_div_rn_f64_full
        .type           $__internal_5_$__cuda_sm20_div_rn_f64_full,@function
        .size           $__internal_5_$__cuda_sm20_div_rn_f64_full,($__internal_6_$__cuda_sm20_sqrt_rn_f32_slowpath - $__internal_5_$__cuda_sm20_div_rn_f64_full)
$__internal_5_$__cuda_sm20_div_rn_f64_full:
[C---:B------:R-:W-:Y:S01]  /*11b0*/  FSETP.GEU.AND P0, PT, |R17|.reuse, 1.469367938527859385e-39, PT ;  /* 0x001000001100780b */ /* 0x040fe20003f0e200 */
[----:B------:R-:W-:Y:S01]  /*11c0*/  IMAD.MOV.U32 R20, RZ, RZ, 0x1 ;  /* 0x00000001ff147424 */ /* 0x000fe200078e00ff */
[----:B------:R-:W-:Y:S01]  /*11d0*/  LOP3.LUT R14, R17, 0x800fffff, RZ, 0xc0, !PT ;  /* 0x800fffff110e7812 */ /* 0x000fe200078ec0ff */
[----:B------:R-:W-:Y:S01]  /*11e0*/  IMAD.MOV.U32 R31, RZ, RZ, 0x1ca00000 ;  /* 0x1ca00000ff1f7424 */ /* 0x000fe200078e00ff */
[C---:B------:R-:W-:Y:S01]  /*11f0*/  FSETP.GEU.AND P4, PT, |R19|.reuse, 1.469367938527859385e-39, PT ;  /* 0x001000001300780b */ /* 0x040fe20003f8e200 */
[----:B------:R-:W-:Y:S01]  /*1200*/  BSSY.RECONVERGENT B4, `(.L_x_145) ;  /* 0x0000052000047945 */ /* 0x000fe20003800200 */
[----:B------:R-:W-:Y:S01]  /*1210*/  LOP3.LUT R15, R14, 0x3ff00000, RZ, 0xfc, !PT ;  /* 0x3ff000000e0f7812 */ /* 0x000fe200078efcff */
[----:B------:R-:W-:Y:S01]  /*1220*/  IMAD.MOV.U32 R14, RZ, RZ, R16 ;  /* 0x000000ffff0e7224 */ /* 0x000fe200078e0010 */
[----:B------:R-:W-:Y:S02]  /*1230*/  LOP3.LUT R30, R19, 0x7ff00000, RZ, 0xc0, !PT ;  /* 0x7ff00000131e7812 */ /* 0x000fe400078ec0ff */
[----:B------:R-:W-:-:S03]  /*1240*/  LOP3.LUT R33, R17, 0x7ff00000, RZ, 0xc0, !PT ;  /* 0x7ff0000011217812 */ /* 0x000fc600078ec0ff */
[----:B------:R-:W-:Y:S01]  /*1250*/  @!P0 DMUL R14, R16, 8.98846567431157953865e+307 ;  /* 0x7fe00000100e8828 */ /* 0x000fe20000000000 */
[----:B------:R-:W-:-:S03]  /*1260*/  ISETP.GE.U32.AND P1, PT, R30, R33, PT ;  /* 0x000000211e00720c */ /* 0x000fc60003f26070 */
[----:B------:R-:W-:Y:S02]  /*1270*/  @!P4 LOP3.LUT R23, R17, 0x7ff00000, RZ, 0xc0, !PT ;  /* 0x7ff000001117c812 */ /* 0x000fe400078ec0ff */
[----:B------:R-:W0:Y:S02]  /*1280*/  MUFU.RCP64H R21, R15 ;  /* 0x0000000f00157308 */ /* 0x000e240000001800 */
[----:B------:R-:W-:Y:S02]  /*1290*/  @!P4 ISETP.GE.U32.AND P5, PT, R30, R23, PT ;  /* 0x000000171e00c20c */ /* 0x000fe40003fa6070 */
[----:B------:R-:W-:Y:S02]  /*12a0*/  @!P0 LOP3.LUT R33, R15, 0x7ff00000, RZ, 0xc0, !PT ;  /* 0x7ff000000f218812 */ /* 0x000fe400078ec0ff */
[----:B------:R-:W-:-:S04]  /*12b0*/  @!P4 SEL R23, R31, 0x63400000, !P5 ;  /* 0x634000001f17c807 */ /* 0x000fc80006800000 */
[----:B------:R-:W-:-:S04]  /*12c0*/  @!P4 LOP3.LUT R26, R23, 0x80000000, R19, 0xf8, !PT ;  /* 0x80000000171ac812 */ /* 0x000fc800078ef813 */
[----:B------:R-:W-:Y:S01]  /*12d0*/  @!P4 LOP3.LUT R27, R26, 0x100000, RZ, 0xfc, !PT ;  /* 0x001000001a1bc812 */ /* 0x000fe200078efcff */
[----:B------:R-:W-:Y:S01]  /*12e0*/  @!P4 IMAD.MOV.U32 R26, RZ, RZ, RZ ;  /* 0x000000ffff1ac224 */ /* 0x000fe200078e00ff */
        /* <DEDUP_REMOVED lines=8> */
[----:B------:R-:W-:-:S08]  /*1370*/  DFMA R22, R24, R22, R24 ;  /* 0x000000161816722b */ /* 0x000fd00000000018 */
[----:B------:R-:W-:-:S08]  /*1380*/  DMUL R24, R22, R20 ;  /* 0x0000001416187228 */ /* 0x000fd00000000000 */
[----:B------:R-:W-:-:S08]  /*1390*/  DFMA R26, R24, -R14, R20 ;  /* 0x8000000e181a722b */ /* 0x000fd00000000014 */
[----:B------:R-:W-:Y:S01]  /*13a0*/  DFMA R26, R22, R26, R24 ;  /* 0x0000001a161a722b */ /* 0x000fe20000000018 */
[----:B------:R-:W-:Y:S02]  /*13b0*/  MOV R24, R30 ;  /* 0x0000001e00187202 */ /* 0x000fe40000000f00 */
[----:B------:R-:W-:-:S05]  /*13c0*/  @!P4 LOP3.LUT R24, R21, 0x7ff00000, RZ, 0xc0, !PT ;  /* 0x7ff000001518c812 */ /* 0x000fca00078ec0ff */
[----:B------:R-:W-:-:S05]  /*13d0*/  VIADD R22, R24, 0xffffffff ;  /* 0xffffffff18167836 */ /* 0x000fca0000000000 */
[----:B------:R-:W-:Y:S01]  /*13e0*/  ISETP.GT.U32.AND P0, PT, R22, 0x7feffffe, PT ;  /* 0x7feffffe1600780c */ /* 0x000fe20003f04070 */
[----:B------:R-:W-:-:S05]  /*13f0*/  VIADD R22, R33, 0xffffffff ;  /* 0xffffffff21167836 */ /* 0x000fca0000000000 */
[----:B------:R-:W-:-:S13]  /*1400*/  ISETP.GT.U32.OR P0, PT, R22, 0x7feffffe, P0 ;  /* 0x7feffffe1600780c */ /* 0x000fda0000704470 */
[----:B------:R-:W-:Y:S05]  /*1410*/  @P0 BRA `(.L_x_146) ;  /* 0x00000000006c0947 */ /* 0x000fea0003800000 */
[----:B------:R-:W-:-:S04]  /*1420*/  LOP3.LUT R19, R17, 0x7ff00000, RZ, 0xc0, !PT ;  /* 0x7ff0000011137812 */ /* 0x000fc800078ec0ff */
[CC--:B------:R-:W-:Y:S02]  /*1430*/  VIADDMNMX R18, R30.reuse, -R19.reuse, 0xb9600000, !PT ;  /* 0xb96000001e127446 */ /* 0x0c0fe40007800913 */
[----:B------:R-:W-:Y:S02]  /*1440*/  ISETP.GE.U32.AND P0, PT, R30, R19, PT ;  /* 0x000000131e00720c */ /* 0x000fe40003f06070 */
[----:B------:R-:W-:Y:S02]  /*1450*/  VIMNMX R18, PT, PT, R18, 0x46a00000, PT ;  /* 0x46a0000012127848 */ /* 0x000fe40003fe0100 */
[----:B------:R-:W-:-:S05]  /*1460*/  SEL R31, R31, 0x63400000, !P0 ;  /* 0x634000001f1f7807 */ /* 0x000fca0004000000 */
[----:B------:R-:W-:Y:S02]  /*1470*/  IMAD.IADD R24, R18, 0x1, -R31 ;  /* 0x0000000112187824 */ /* 0x000fe400078e0a1f */
[----:B------:R-:W-:Y:S02]  /*1480*/  IMAD.MOV.U32 R18, RZ, RZ, RZ ;  /* 0x000000ffff127224 */ /* 0x000fe400078e00ff */
[----:B------:R-:W-:-:S06]  /*1490*/  VIADD R19, R24, 0x7fe00000 ;  /* 0x7fe0000018137836 */ /* 0x000fcc0000000000 */
[----:B------:R-:W-:-:S10]  /*14a0*/  DMUL R22, R26, R18 ;  /* 0x000000121a167228 */ /* 0x000fd40000000000 */
[----:B------:R-:W-:-:S13]  /*14b0*/  FSETP.GTU.AND P0, PT, |R23|, 1.469367938527859385e-39, PT ;  /* 0x001000001700780b */ /* 0x000fda0003f0c200 */
[----:B------:R-:W-:Y:S05]  /*14c0*/  @P0 BRA `(.L_x_147) ;  /* 0x0000000000940947 */ /* 0x000fea0003800000 */
[----:B------:R-:W-:Y:S01]  /*14d0*/  DFMA R20, R26, -R14, R20 ;  /* 0x8000000e1a14722b */ /* 0x000fe20000000014 */
[----:B------:R-:W-:-:S09]  /*14e0*/  MOV R18, RZ ;  /* 0x000000ff00127202 */ /* 0x000fd20000000f00 */
[C---:B------:R-:W-:Y:S02]  /*14f0*/  FSETP.NEU.AND P0, PT, R21.reuse, RZ, PT ;  /* 0x000000ff1500720b */ /* 0x040fe40003f0d000 */
[----:B------:R-:W-:-:S04]  /*1500*/  LOP3.LUT R25, R21, 0x80000000, R17, 0x48, !PT ;  /* 0x8000000015197812 */ /* 0x000fc800078e4811 */
[----:B------:R-:W-:-:S07]  /*1510*/  LOP3.LUT R19, R25, R19, RZ, 0xfc, !PT ;  /* 0x0000001319137212 */ /* 0x000fce00078efcff */
[----:B------:R-:W-:Y:S05]  /*1520*/  @!P0 BRA `(.L_x_147) ;  /* 0x00000000007c8947 */ /* 0x000fea0003800000 */
[----:B------:R-:W-:Y:S01]  /*1530*/  IMAD.MOV R15, RZ, RZ, -R24 ;  /* 0x000000ffff0f7224 */ /* 0x000fe200078e0a18 */
[----:B------:R-:W-:Y:S01]  /*1540*/  DMUL.RP R18, R26, R18 ;  /* 0x000000121a127228 */ /* 0x000fe20000008000 */
[----:B------:R-:W-:-:S06]  /*1550*/  IMAD.MOV.U32 R14, RZ, RZ, RZ ;  /* 0x000000ffff0e7224 */ /* 0x000fcc00078e00ff */
[----:B------:R-:W-:-:S03]  /*1560*/  DFMA R14, R22, -R14, R26 ;  /* 0x8000000e160e722b */ /* 0x000fc6000000001a */
[----:B------:R-:W-:-:S03]  /*1570*/  LOP3.LUT R25, R19, R25, RZ, 0x3c, !PT ;  /* 0x0000001913197212 */ /* 0x000fc600078e3cff */
[----:B------:R-:W-:-:S04]  /*1580*/  IADD3 R14, PT, PT, -R24, -0x43300000, RZ ;  /* 0xbcd00000180e7810 */ /* 0x000fc80007ffe1ff */
[----:B------:R-:W-:-:S04]  /*1590*/  FSETP.NEU.AND P0, PT, |R15|, R14, PT ;  /* 0x0000000e0f00720b */ /* 0x000fc80003f0d200 */
[----:B------:R-:W-:Y:S02]  /*15a0*/  FSEL R22, R18, R22, !P0 ;  /* 0x0000001612167208 */ /* 0x000fe40004000000 */
[----:B------:R-:W-:Y:S01]  /*15b0*/  FSEL R23, R25, R23, !P0 ;  /* 0x0000001719177208 */ /* 0x000fe20004000000 */
[----:B------:R-:W-:Y:S06]  /*15c0*/  BRA `(.L_x_147) ;  /* 0x0000000000547947 */ /* 0x000fec0003800000 */
.L_x_146:
        /* <DEDUP_REMOVED lines=11> */
[----:B------:R-:W-:Y:S01]  /*1680*/  @P0 LOP3.LUT R14, R23, 0x7ff00000, RZ, 0xfc, !PT ;  /* 0x7ff00000170e0812 */ /* 0x000fe200078efcff */
[----:B------:R-:W-:Y:S01]  /*1690*/  @!P0 IMAD.MOV.U32 R22, RZ, RZ, RZ ;  /* 0x000000ffff168224 */ /* 0x000fe200078e00ff */
[----:B------:R-:W-:-:S03]  /*16a0*/  @P0 MOV R22, RZ ;  /* 0x000000ff00160202 */ /* 0x000fc60000000f00 */
[----:B------:R-:W-:Y:S01]  /*16b0*/  @P0 IMAD.MOV.U32 R23, RZ, RZ, R14 ;  /* 0x000000ffff170224 */ /* 0x000fe200078e000e */
[----:B------:R-:W-:Y:S06]  /*16c0*/  BRA `(.L_x_147) ;  /* 0x0000000000147947 */ /* 0x000fec0003800000 */
.L_x_149:
[----:B------:R-:W-:Y:S01]  /*16d0*/  LOP3.LUT R23, R17, 0x80000, RZ, 0xfc, !PT ;  /* 0x0008000011177812 */ /* 0x000fe200078efcff */
[----:B------:R-:W-:Y:S01]  /*16e0*/  IMAD.MOV.U32 R22, RZ, RZ, R16 ;  /* 0x000000ffff167224 */ /* 0x000fe200078e0010 */
[----:B------:R-:W-:Y:S06]  /*16f0*/  BRA `(.L_x_147) ;  /* 0x0000000000087947 */ /* 0x000fec0003800000 */
.L_x_148:
[----:B------:R-:W-:Y:S01]  /*1700*/  LOP3.LUT R23, R19, 0x80000, RZ, 0xfc, !PT ;  /* 0x0008000013177812 */ /* 0x000fe200078efcff */
[----:B------:R-:W-:-:S07]  /*1710*/  IMAD.MOV.U32 R22, RZ, RZ, R18 ;  /* 0x000000ffff167224 */ /* 0x000fce00078e0012 */
.L_x_147:
[----:B------:R-:W-:Y:S05]  /*1720*/  BSYNC.RECONVERGENT B4 ;  /* 0x0000000000047941 */ /* 0x000fea0003800200 */
.L_x_145:
[----:B------:R-:W-:Y:S02]  /*1730*/  IMAD.MOV.U32 R14, RZ, RZ, R0 ;  /* 0x000000ffff0e7224 */ /* 0x000fe400078e0000 */
[----:B------:R-:W-:-:S04]  /*1740*/  IMAD.MOV.U32 R15, RZ, RZ, 0x0 ;  /* 0x00000000ff0f7424 */ /* 0x000fc800078e00ff */
[----:B------:R-:W-:Y:S05]  /*1750*/  RET.REL.NODEC R14 `(_Z22build_spherical_kerneliiiiiiifPKfS0_PKiS2_S0_Pi) ;  /* 0xffffffe80e287950 */ /* 0x000fea0003c3ffff */
        .weak           $__internal_6_$__cuda_sm20_sqrt_rn_f32_slowpath
        .type           $__internal_6_$__cuda_sm20_sqrt_rn_f32_slowpath,@function
        .size           $__internal_6_$__cuda_sm20_sqrt_rn_f32_slowpath,($__internal_7_$__cuda_sm3x_div_rn_noftz_f32_slowpath - $__internal_6_$__cuda_sm20_sqrt_rn_f32_slowpath)
$__internal_6_$__cuda_sm20_sqrt_rn_f32_slowpath:
[----:B------:R-:W-:-:S13]  /*1760*/  LOP3.LUT P0, RZ, R24, 0x7fffffff, RZ, 0xc0, !PT ;  /* 0x7fffffff18ff7812 */ /* 0x000fda000780c0ff */
[----:B------:R-:W-:Y:S01]  /*1770*/  @!P0 MOV R14, R24 ;  /* 0x00000018000e8202 */ /* 0x000fe20000000f00 */
[----:B------:R-:W-:Y:S06]  /*1780*/  @!P0 BRA `(.L_x_150) ;  /* 0x0000000000448947 */ /* 0x000fec0003800000 */
[----:B------:R-:W-:Y:S01]  /*1790*/  FSETP.GEU.FTZ.AND P0, PT, R24, RZ, PT ;  /* 0x000000ff1800720b */ /* 0x000fe20003f1e000 */
[----:B------:R-:W-:-:S12]  /*17a0*/  IMAD.MOV.U32 R0, RZ, RZ, R24 ;  /* 0x000000ffff007224 */ /* 0x000fd800078e0018 */
        /* <DEDUP_REMOVED lines=15> */
.L_x_150:
[----:B------:R-:W-:Y:S02]  /*18a0*/  HFMA2 R15, -RZ, RZ, 0, 0 ;  /* 0x00000000ff0f7431 */ /* 0x000fe400000001ff */
[----:B------:R-:W-:Y:S02]  /*18b0*/  IMAD.MOV.U32 R21, RZ, RZ, R14 ;  /* 0x000000ffff157224 */ /* 0x000fe400078e000e */
[----:B------:R-:W-:-:S04]  /*18c0*/  IMAD.MOV.U32 R14, RZ, RZ, R22 ;  /* 0x000000ffff0e7224 */ /* 0x000fc800078e0016 */
[----:B------:R-:W-:Y:S05]  /*18d0*/  RET.REL.NODEC R14 `(_Z22build_spherical_kerneliiiiiiifPKfS0_PKiS2_S0_Pi) ;  /* 0xffffffe40ec87950 */ /* 0x000fea0003c3ffff */
        .weak           $__internal_7_$__cuda_sm3x_div_rn_noftz_f32_slowpath
        .type           $__internal_7_$__cuda_sm3x_div_rn_noftz_f32_slowpath,@function
        .size           $__internal_7_$__cuda_sm3x_div_rn_noftz_f32_slowpath,(.L_x_170 - $__internal_7_$__cuda_sm3x_div_rn_noftz_f32_slowpath)
$__internal_7_$__cuda_sm3x_div_rn_noftz_f32_slowpath:
        /* <DEDUP_REMOVED lines=29> */
[----:B------:R-:W-:Y:S02]  /*1ab0*/  @P0 IMAD.MOV.U32 R23, RZ, RZ, RZ ;  /* 0x000000ffff170224 */ /* 0x000fe400078e00ff */
[----:B------:R-:W-:Y:S01]  /*1ac0*/  @!P0 FFMA R0, R0, 1.84467440737095516160e+19, RZ ;  /* 0x5f80000000008823 */ /* 0x000fe200000000ff */
[----:B------:R-:W-:Y:S02]  /*1ad0*/  @!P0 IMAD.MOV.U32 R23, RZ, RZ, -0x40 ;  /* 0xffffffc0ff178424 */ /* 0x000fe400078e00ff */
[----:B------:R-:W-:-:S03]  /*1ae0*/  @!P1 FFMA R15, R15, 1.84467440737095516160e+19, RZ ;  /* 0x5f8000000f0f9823 */ /* 0x000fc600000000ff */
[----:B------:R-:W-:-:S07]  /*1af0*/  @!P1 IADD3 R23, PT, PT, R23, 0x40, RZ ;  /* 0x0000004017179810 */ /* 0x000fce0007ffe0ff */
.L_x_152:
[----:B------:R-:W-:Y:S01]  /*1b00*/  LEA R24, R22, 0xc0800000, 0x17 ;  /* 0xc080000016187811 */ /* 0x000fe200078eb8ff */
[----:B------:R-:W-:Y:S01]  /*1b10*/  VIADD R31, R31, 0xffffff81 ;  /* 0xffffff811f1f7836 */ /* 0x000fe20000000000 */
[----:B------:R-:W-:Y:S03]  /*1b20*/  BSSY.RECONVERGENT B5, `(.L_x_157) ;  /* 0x0000035000057945 */ /* 0x000fe60003800200 */
[----:B------:R-:W-:Y:S02]  /*1b30*/  IMAD.IADD R26, R15, 0x1, -R24 ;  /* 0x000000010f1a7824 */ /* 0x000fe400078e0a18 */
[C---:B------:R-:W-:Y:S02]  /*1b40*/  IMAD R0, R31.reuse, -0x800000, R0 ;  /* 0xff8000001f007824 */ /* 0x040fe400078e0200 */
[----:B------:R0:W1:Y:S01]  /*1b50*/  MUFU.RCP R15, R26 ;  /* 0x0000001a000f7308 */ /* 0x0000620000001000 */
[----:B------:R-:W-:Y:S01]  /*1b60*/  FADD.FTZ R27, -R26, -RZ ;  /* 0x800000ff1a1b7221 */ /* 0x000fe20000010100 */
[----:B0-----:R-:W-:-:S05]  /*1b70*/  IADD3 R26, PT, PT, R31, 0x7f, -R22 ;  /* 0x0000007f1f1a7810 */ /* 0x001fca0007ffe816 */
[----:B------:R-:W-:Y:S02]  /*1b80*/  IMAD.IADD R23, R26, 0x1, R23 ;  /* 0x000000011a177824 */ /* 0x000fe400078e0217 */
        /* <DEDUP_REMOVED lines=21> */
[C---:B------:R-:W-:Y:S02]  /*1ce0*/  ISETP.NE.AND P6, PT, R26.reuse, RZ, PT ;  /* 0x000000ff1a00720c */ /* 0x040fe40003fc5270 */
[----:B------:R-:W-:Y:S02]  /*1cf0*/  ISETP.NE.AND P1, PT, R26, RZ, PT ;  /* 0x000000ff1a00720c */ /* 0x000fe40003f25270 */
[----:B------:R-:W-:Y:S01]  /*1d00*/  LOP3.LUT R23, R22, 0x7fffff, RZ, 0xc0, !PT ;  /* 0x007fffff16177812 */ /* 0x000fe200078ec0ff */
[CCC-:B------:R-:W-:Y:S01]  /*1d10*/  FFMA.RP R22, R15.reuse, R27.reuse, R24.reuse ;  /* 0x0000001b0f167223 */ /* 0x1c0fe20000008018 */
[----:B------:R-:W-:Y:S01]  /*1d20*/  FFMA.RM R15, R15, R27, R24 ;  /* 0x0000001b0f0f7223 */ /* 0x000fe20000004018 */
[----:B------:R-:W-:Y:S01]  /*1d30*/  IADD3 R24, PT, PT, R26, 0x20, RZ ;  /* 0x000000201a187810 */ /* 0x000fe20007ffe0ff */
[----:B------:R-:W-:Y:S01]  /*1d40*/  IMAD.MOV R26, RZ, RZ, -R26 ;  /* 0x000000ffff1a7224 */ /* 0x000fe200078e0a1a */
[----:B------:R-:W-:-:S02]  /*1d50*/  LOP3.LUT R23, R23, 0x800000, RZ, 0xfc, !PT ;  /* 0x0080000017177812 */ /* 0x000fc400078efcff */
[----:B------:R-:W-:Y:S02]  /*1d60*/  FSETP.NEU.FTZ.AND P0, PT, R22, R15, PT ;  /* 0x0000000f1600720b */ /* 0x000fe40003f1d000 */
[----:B------:R-:W-:Y:S02]  /*1d70*/  SHF.L.U32 R24, R23, R24, RZ ;  /* 0x0000001817187219 */ /* 0x000fe400000006ff */
        /* <DEDUP_REMOVED lines=11> */
.L_x_159:
[----:B------:R-:W-:-:S04]  /*1e30*/  LOP3.LUT R0, R0, 0x80000000, RZ, 0xc0, !PT ;  /* 0x8000000000007812 */ /* 0x000fc800078ec0ff */
[----:B------:R-:W-:Y:S01]  /*1e40*/  LOP3.LUT R0, R0, 0x7f800000, RZ, 0xfc, !PT ;  /* 0x7f80000000007812 */ /* 0x000fe200078efcff */
[----:B------:R-:W-:Y:S06]  /*1e50*/  BRA `(.L_x_160) ;  /* 0x0000000000047947 */ /* 0x000fec0003800000 */
.L_x_158:
[----:B------:R-:W-:-:S07]  /*1e60*/  IMAD R0, R23, 0x800000, R0 ;  /* 0x0080000017007824 */ /* 0x000fce00078e0200 */
.L_x_160:
[----:B------:R-:W-:Y:S05]  /*1e70*/  BSYNC.RECONVERGENT B5 ;  /* 0x0000000000057941 */ /* 0x000fea0003800200 */
.L_x_157:
[----:B------:R-:W-:Y:S05]  /*1e80*/  BRA `(.L_x_161) ;  /* 0x0000000000207947 */ /* 0x000fea0003800000 */
.L_x_156:
[----:B------:R-:W-:-:S04]  /*1e90*/  LOP3.LUT R0, R15, 0x80000000, R0, 0x48, !PT ;  /* 0x800000000f007812 */ /* 0x000fc800078e4800 */
[----:B------:R-:W-:Y:S01]  /*1ea0*/  LOP3.LUT R0, R0, 0x7f800000, RZ, 0xfc, !PT ;  /* 0x7f80000000007812 */ /* 0x000fe200078efcff */
[----:B------:R-:W-:Y:S06]  /*1eb0*/  BRA `(.L_x_161) ;  /* 0x0000000000147947 */ /* 0x000fec0003800000 */
.L_x_155:
[----:B------:R-:W-:Y:S01]  /*1ec0*/  LOP3.LUT R0, R15, 0x80000000, R0, 0x48, !PT ;  /* 0x800000000f007812 */ /* 0x000fe200078e4800 */
[----:B------:R-:W-:Y:S06]  /*1ed0*/  BRA `(.L_x_161) ;  /* 0x00000000000c7947 */ /* 0x000fec0003800000 */
.L_x_154:
[----:B------:R-:W0:Y:S01]  /*1ee0*/  MUFU.RSQ R0, -QNAN ;  /* 0xffc0000000007908 */ /* 0x000e220000001400 */
[----:B------:R-:W-:Y:S05]  /*1ef0*/  BRA `(.L_x_161) ;  /* 0x0000000000047947 */ /* 0x000fea0003800000 */
.L_x_153:
[----:B------:R-:W-:-:S07]  /*1f00*/  FADD.FTZ R0, R0, R15 ;  /* 0x0000000f00007221 */ /* 0x000fce0000010000 */
.L_x_161:
[----:B------:R-:W-:Y:S05]  /*1f10*/  BSYNC.RECONVERGENT B4 ;  /* 0x0000000000047941 */ /* 0x000fea0003800200 */
.L_x_151:
[----:B------:R-:W-:-:S04]  /*1f20*/  IMAD.MOV.U32 R15, RZ, RZ, 0x0 ;  /* 0x00000000ff0f7424 */ /* 0x000fc800078e00ff */
[----:B0-----:R-:W-:Y:S05]  /*1f30*/  RET.REL.NODEC R14 `(_Z22build_spherical_kerneliiiiiiifPKfS0_PKiS2_S0_Pi) ;  /* 0xffffffe00e307950 */ /* 0x001fea0003c3ffff */
.L_x_162:
        /* <DEDUP_REMOVED lines=12> */
.L_x_170:


//--------------------- .nv.shared.reserved.0     --------------------------
	.section	.nv.shared.reserved.0,"aw",@nobits
	.weak		__nv_reservedSMEM_offset_0_alias
	.size		__nv_reservedSMEM_offset_0_alias, 0, 64
	.other		__nv_reservedSMEM_offset_0_alias,@"STO_CUDA_RESERVED_SHARED STV_DEFAULT"
__nv_reservedSMEM_offset_0_alias:
	.zero		0
	.zero		64


//--------------------- .nv.constant0._Z25build_fuzzy_kpconv_kerneliiiiifPKfS0_S0_PKiS2_PiPf --------------------------
	.section	.nv.constant0._Z25build_fuzzy_kpconv_kerneliiiiifPKfS0_S0_PKiS2_PiPf,"a",@progbits
	.sectionflags	@""
	.align	4
.nv.constant0._Z25build_fuzzy_kpconv_kerneliiiiifPKfS0_S0_PKiS2_PiPf:
	.zero		976


//--------------------- .nv.constant0._Z19build_kpconv_kerneliiiiifPKfS0_S0_PKiS2_Pi --------------------------
	.section	.nv.constant0._Z19build_kpconv_kerneliiiiifPKfS0_S0_PKiS2_Pi,"a",@progbits
	.sectionflags	@""
	.align	4
.nv.constant0._Z19build_kpconv_kerneliiiiifPKfS0_S0_PKiS2_Pi:
	.zero		968


//--------------------- .nv.constant0._Z28build_fuzzy_spherical_kerneliiiiiiifPKfS0_PKiS2_S0_PiPf --------------------------
	.section	.nv.constant0._Z28build_fuzzy_spherical_kerneliiiiiiifPKfS0_PKiS2_S0_PiPf,"a",@progbits
	.sectionflags	@""
	.align	4
.nv.constant0._Z28build_fuzzy_spherical_kerneliiiiiiifPKfS0_PKiS2_S0_PiPf:
	.zero		984


//--------------------- .nv.constant0._Z22build_spherical_kerneliiiiiiifPKfS0_PKiS2_S0_Pi --------------------------
	.section	.nv.constant0._Z22build_spherical_kerneliiiiiiifPKfS0_PKiS2_S0_Pi,"a",@progbits
	.sectionflags	@""
	.align	4
.nv.constant0._Z22build_spherical_kerneliiiiiiifPKfS0_PKiS2_S0_Pi:
	.zero		976


//--------------------- SYMBOLS --------------------------

	.type		.nv.reservedSmem.offset0,@object
	.size		.nv.reservedSmem.offset0,0x4
